//
// Generated by NVIDIA NVVM Compiler
//
// Compiler Build ID: CL-36424714
// Cuda compilation tools, release 13.0, V13.0.88
// Based on NVVM 20.0.0
//

.version 9.0
.target sm_100
.address_size 64

	// .globl	_Z14initGridKernelPbi
.extern .func  (.param .b32 func_retval0) vprintf
(
	.param .b64 vprintf_param_0,
	.param .b64 vprintf_param_1
)
;
.global .align 4 .b8 precalc_xorwow_matrix[102400];
.global .align 4 .b8 precalc_xorwow_offset_matrix[102400];
.global .align 4 .b8 mrg32k3aM1[2304];
.global .align 4 .b8 mrg32k3aM2[2304];
.global .align 4 .b8 mrg32k3aM1SubSeq[2016];
.global .align 4 .b8 mrg32k3aM2SubSeq[2016];
.global .align 4 .b8 mrg32k3aM1Seq[2304];
.global .align 4 .b8 mrg32k3aM2Seq[2304];
.const .align 8 .b8 __cr_lgamma_table[72];
.global .align 1 .b8 $str[33] = {105, 110, 105, 116, 105, 97, 108, 105, 122, 105, 110, 103, 32, 118, 101, 99, 116, 111, 114, 51, 68, 32, 105, 110, 32, 107, 101, 114, 110, 101, 108, 10};
.global .align 1 .b8 $str$1[26] = {105, 110, 115, 101, 114, 116, 101, 100, 32, 112, 111, 105, 110, 116, 32, 97, 116, 32, 105, 100, 120, 32, 37, 100, 10};
.global .align 1 .b8 $str$2[12] = {76, 101, 110, 103, 116, 104, 58, 32, 37, 100, 10};
.global .align 1 .b8 $str$3[34] = {80, 111, 105, 110, 116, 32, 40, 37, 100, 44, 32, 37, 100, 44, 32, 37, 100, 41, 32, 111, 117, 116, 32, 111, 102, 32, 98, 111, 117, 110, 100, 33, 10};
.global .align 1 .b8 $str$4[40] = {103, 101, 110, 101, 114, 97, 116, 105, 110, 103, 32, 114, 97, 110, 100, 111, 109, 32, 112, 111, 105, 110, 116, 99, 108, 111, 117, 100, 32, 105, 110, 32, 107, 101, 114, 110, 101, 108, 10};
.global .align 1 .b8 $str$5[90] = {42, 42, 42, 42, 42, 42, 42, 42, 42, 42, 42, 42, 42, 42, 42, 69, 82, 82, 79, 82, 44, 32, 116, 104, 101, 32, 103, 101, 110, 101, 114, 97, 116, 101, 100, 32, 112, 111, 105, 110, 116, 32, 100, 111, 101, 115, 110, 39, 116, 32, 104, 97, 118, 101, 32, 118, 97, 108, 105, 100, 32, 99, 111, 111, 114, 100, 105, 110, 97, 116, 101, 115, 33, 42, 42, 42, 42, 42, 42, 42, 42, 42, 42, 42, 42, 42, 42, 42, 10};
.global .align 1 .b8 $str$6[25] = {99, 104, 101, 99, 107, 105, 110, 103, 32, 103, 114, 105, 100, 32, 105, 110, 32, 107, 101, 114, 110, 101, 108, 10};
.global .align 1 .b8 $str$7[15] = {67, 104, 101, 99, 107, 32, 70, 97, 105, 108, 101, 100, 32, 32};
.global .align 1 .b8 $str$8[31] = {70, 111, 117, 110, 100, 32, 100, 117, 112, 108, 105, 99, 97, 116, 101, 33, 32, 80, 111, 105, 110, 116, 32, 105, 100, 120, 32, 37, 100, 10};
.global .align 1 .b8 $str$9[50] = {87, 65, 82, 78, 73, 78, 71, 33, 32, 84, 104, 101, 114, 101, 32, 97, 114, 101, 32, 100, 117, 112, 108, 105, 99, 97, 116, 101, 115, 32, 105, 110, 32, 116, 104, 101, 32, 112, 111, 105, 110, 116, 99, 108, 111, 117, 100, 33, 10};
.global .align 1 .b8 $str$10[33] = {78, 79, 32, 68, 117, 112, 108, 105, 99, 97, 116, 101, 115, 32, 105, 110, 32, 116, 104, 101, 32, 112, 111, 105, 110, 116, 99, 108, 111, 117, 100, 10};
.global .align 1 .b8 $str$11[6] = {37, 100, 32, 124, 32};
.global .align 1 .b8 $str$12[2] = {10};
.global .align 1 .b8 $str$13[21] = {69, 82, 82, 79, 82, 33, 32, 69, 109, 112, 116, 121, 32, 109, 97, 116, 114, 105, 120, 10};
.global .align 1 .b8 $str$14[29] = {10, 10, 51, 68, 32, 77, 97, 116, 114, 105, 120, 32, 79, 117, 116, 112, 117, 116, 32, 40, 75, 69, 82, 78, 69, 76, 41, 10};
.global .align 1 .b8 $str$15[10] = {76, 97, 121, 101, 114, 32, 37, 100, 10};
.global .align 1 .b8 $str$16[3] = {37, 100};
.global .align 1 .b8 $str$17[22] = {80, 111, 105, 110, 116, 32, 37, 100, 58, 32, 40, 37, 100, 44, 37, 100, 44, 37, 100, 41, 10};

.visible .entry _Z14initGridKernelPbi(
	.param .u64 .ptr .align 1 _Z14initGridKernelPbi_param_0,
	.param .u32 _Z14initGridKernelPbi_param_1
)
{
	.reg .pred 	%p<3>;
	.reg .b16 	%rs<2>;
	.reg .b32 	%r<9>;
	.reg .b64 	%rd<7>;

	ld.param.u64 	%rd1, [_Z14initGridKernelPbi_param_0];
	ld.param.u32 	%r2, [_Z14initGridKernelPbi_param_1];
	mov.u32 	%r3, %ctaid.x;
	mov.u32 	%r4, %ntid.x;
	mov.u32 	%r5, %tid.x;
	mad.lo.s32 	%r1, %r3, %r4, %r5;
	add.s32 	%r6, %r2, -1;
	setp.ne.s32 	%p1, %r1, %r6;
	@%p1 bra 	$L__BB0_2;
	mov.u64 	%rd2, $str;
	cvta.global.u64 	%rd3, %rd2;
	{ // callseq 0, 0
	.param .b64 param0;
	st.param.b64 	[param0], %rd3;
	.param .b64 param1;
	st.param.b64 	[param1], 0;
	.param .b32 retval0;
	call.uni (retval0), 
	vprintf, 
	(
	param0, 
	param1
	);
	ld.param.b32 	%r7, [retval0];
	} // callseq 0
$L__BB0_2:
	setp.ge.s32 	%p2, %r1, %r2;
	@%p2 bra 	$L__BB0_4;
	cvt.s64.s32 	%rd4, %r1;
	cvta.to.global.u64 	%rd5, %rd1;
	add.s64 	%rd6, %rd5, %rd4;
	mov.b16 	%rs1, 0;
	st.global.u8 	[%rd6], %rs1;
$L__BB0_4:
	ret;

}
	// .globl	_Z14insertPtKernelPbi
.visible .entry _Z14insertPtKernelPbi(
	.param .u64 .ptr .align 1 _Z14insertPtKernelPbi_param_0,
	.param .u32 _Z14insertPtKernelPbi_param_1
)
{
	.local .align 8 .b8 	__local_depot1[8];
	.reg .b64 	%SP;
	.reg .b64 	%SPL;
	.reg .b16 	%rs<2>;
	.reg .b32 	%r<4>;
	.reg .b64 	%rd<9>;

	mov.u64 	%SPL, __local_depot1;
	cvta.local.u64 	%SP, %SPL;
	ld.param.u64 	%rd1, [_Z14insertPtKernelPbi_param_0];
	ld.param.u32 	%r1, [_Z14insertPtKernelPbi_param_1];
	cvta.to.global.u64 	%rd2, %rd1;
	add.u64 	%rd3, %SP, 0;
	add.u64 	%rd4, %SPL, 0;
	cvt.s64.s32 	%rd5, %r1;
	add.s64 	%rd6, %rd2, %rd5;
	mov.b16 	%rs1, 1;
	st.global.u8 	[%rd6], %rs1;
	st.local.u32 	[%rd4], %r1;
	mov.u64 	%rd7, $str$1;
	cvta.global.u64 	%rd8, %rd7;
	{ // callseq 1, 0
	.param .b64 param0;
	st.param.b64 	[param0], %rd8;
	.param .b64 param1;
	st.param.b64 	[param1], %rd3;
	.param .b32 retval0;
	call.uni (retval0), 
	vprintf, 
	(
	param0, 
	param1
	);
	ld.param.b32 	%r2, [retval0];
	} // callseq 1
	ret;

}
	// .globl	_Z22insertPointCloudKernelPbP5Pointiiii
.visible .entry _Z22insertPointCloudKernelPbP5Pointiiii(
	.param .u64 .ptr .align 1 _Z22insertPointCloudKernelPbP5Pointiiii_param_0,
	.param .u64 .ptr .align 1 _Z22insertPointCloudKernelPbP5Pointiiii_param_1,
	.param .u32 _Z22insertPointCloudKernelPbP5Pointiiii_param_2,
	.param .u32 _Z22insertPointCloudKernelPbP5Pointiiii_param_3,
	.param .u32 _Z22insertPointCloudKernelPbP5Pointiiii_param_4,
	.param .u32 _Z22insertPointCloudKernelPbP5Pointiiii_param_5
)
{
	.local .align 8 .b8 	__local_depot2[16];
	.reg .b64 	%SP;
	.reg .b64 	%SPL;
	.reg .pred 	%p<8>;
	.reg .b16 	%rs<2>;
	.reg .b32 	%r<20>;
	.reg .b64 	%rd<17>;

	mov.u64 	%SPL, __local_depot2;
	cvta.local.u64 	%SP, %SPL;
	ld.param.u64 	%rd2, [_Z22insertPointCloudKernelPbP5Pointiiii_param_0];
	ld.param.u64 	%rd3, [_Z22insertPointCloudKernelPbP5Pointiiii_param_1];
	ld.param.u32 	%r5, [_Z22insertPointCloudKernelPbP5Pointiiii_param_2];
	ld.param.u32 	%r6, [_Z22insertPointCloudKernelPbP5Pointiiii_param_3];
	ld.param.u32 	%r7, [_Z22insertPointCloudKernelPbP5Pointiiii_param_4];
	ld.param.u32 	%r8, [_Z22insertPointCloudKernelPbP5Pointiiii_param_5];
	add.u64 	%rd4, %SP, 0;
	add.u64 	%rd1, %SPL, 0;
	mov.u32 	%r9, %ctaid.x;
	mov.u32 	%r10, %ntid.x;
	mov.u32 	%r11, %tid.x;
	mad.lo.s32 	%r1, %r9, %r10, %r11;
	setp.ge.s32 	%p1, %r1, %r5;
	@%p1 bra 	$L__BB2_6;
	setp.ne.s32 	%p2, %r1, 0;
	@%p2 bra 	$L__BB2_3;
	st.local.u32 	[%rd1], %r5;
	mov.u64 	%rd5, $str$2;
	cvta.global.u64 	%rd6, %rd5;
	{ // callseq 2, 0
	.param .b64 param0;
	st.param.b64 	[param0], %rd6;
	.param .b64 param1;
	st.param.b64 	[param1], %rd4;
	.param .b32 retval0;
	call.uni (retval0), 
	vprintf, 
	(
	param0, 
	param1
	);
	ld.param.b32 	%r12, [retval0];
	} // callseq 2
$L__BB2_3:
	cvta.to.global.u64 	%rd8, %rd3;
	mul.wide.s32 	%rd9, %r1, 12;
	add.s64 	%rd10, %rd8, %rd9;
	ld.global.u32 	%r2, [%rd10];
	ld.global.u32 	%r14, [%rd10+4];
	ld.global.u32 	%r15, [%rd10+8];
	setp.ge.s32 	%p3, %r2, %r6;
	setp.ge.s32 	%p4, %r14, %r7;
	or.pred  	%p5, %p3, %p4;
	setp.ge.s32 	%p6, %r15, %r8;
	or.pred  	%p7, %p5, %p6;
	@%p7 bra 	$L__BB2_5;
	mad.lo.s32 	%r18, %r15, %r6, %r2;
	mad.lo.s32 	%r19, %r18, %r7, %r14;
	cvt.s64.s32 	%rd14, %r19;
	cvta.to.global.u64 	%rd15, %rd2;
	add.s64 	%rd16, %rd15, %rd14;
	mov.b16 	%rs1, 1;
	st.global.u8 	[%rd16], %rs1;
	bra.uni 	$L__BB2_6;
$L__BB2_5:
	st.local.v2.u32 	[%rd1], {%r2, %r14};
	st.local.u32 	[%rd1+8], %r15;
	mov.u64 	%rd11, $str$3;
	cvta.global.u64 	%rd12, %rd11;
	{ // callseq 3, 0
	.param .b64 param0;
	st.param.b64 	[param0], %rd12;
	.param .b64 param1;
	st.param.b64 	[param1], %rd4;
	.param .b32 retval0;
	call.uni (retval0), 
	vprintf, 
	(
	param0, 
	param1
	);
	ld.param.b32 	%r16, [retval0];
	} // callseq 3
$L__BB2_6:
	ret;

}
	// .globl	_Z22generateRandomPcKernelP5PointiP17curandStateXORWOWiii
.visible .entry _Z22generateRandomPcKernelP5PointiP17curandStateXORWOWiii(
	.param .u64 .ptr .align 1 _Z22generateRandomPcKernelP5PointiP17curandStateXORWOWiii_param_0,
	.param .u32 _Z22generateRandomPcKernelP5PointiP17curandStateXORWOWiii_param_1,
	.param .u64 .ptr .align 1 _Z22generateRandomPcKernelP5PointiP17curandStateXORWOWiii_param_2,
	.param .u32 _Z22generateRandomPcKernelP5PointiP17curandStateXORWOWiii_param_3,
	.param .u32 _Z22generateRandomPcKernelP5PointiP17curandStateXORWOWiii_param_4,
	.param .u32 _Z22generateRandomPcKernelP5PointiP17curandStateXORWOWiii_param_5
)
{
	.reg .pred 	%p<31>;
	.reg .b32 	%r<484>;
	.reg .b32 	%f<13>;
	.reg .b64 	%rd<26>;
	.reg .b64 	%fd<16>;

	ld.param.u64 	%rd8, [_Z22generateRandomPcKernelP5PointiP17curandStateXORWOWiii_param_0];
	ld.param.u32 	%r207, [_Z22generateRandomPcKernelP5PointiP17curandStateXORWOWiii_param_1];
	ld.param.u64 	%rd9, [_Z22generateRandomPcKernelP5PointiP17curandStateXORWOWiii_param_2];
	ld.param.u32 	%r208, [_Z22generateRandomPcKernelP5PointiP17curandStateXORWOWiii_param_3];
	ld.param.u32 	%r209, [_Z22generateRandomPcKernelP5PointiP17curandStateXORWOWiii_param_4];
	ld.param.u32 	%r210, [_Z22generateRandomPcKernelP5PointiP17curandStateXORWOWiii_param_5];
	mov.u32 	%r211, %ctaid.x;
	mov.u32 	%r212, %ntid.x;
	mov.u32 	%r213, %tid.x;
	mad.lo.s32 	%r1, %r211, %r212, %r213;
	setp.ge.s32 	%p1, %r1, %r207;
	@%p1 bra 	$L__BB3_48;
	add.s32 	%r214, %r207, -1;
	setp.ne.s32 	%p2, %r1, %r214;
	@%p2 bra 	$L__BB3_3;
	mov.u64 	%rd10, $str$4;
	cvta.global.u64 	%rd11, %rd10;
	{ // callseq 4, 0
	.param .b64 param0;
	st.param.b64 	[param0], %rd11;
	.param .b64 param1;
	st.param.b64 	[param1], 0;
	.param .b32 retval0;
	call.uni (retval0), 
	vprintf, 
	(
	param0, 
	param1
	);
	ld.param.b32 	%r215, [retval0];
	} // callseq 4
$L__BB3_3:
	// begin inline asm
	mov.u64 	%rd12, %clock64;
	// end inline asm
	cvt.s64.s32 	%rd1, %r1;
	cvta.to.global.u64 	%rd13, %rd9;
	mul.wide.s32 	%rd14, %r1, 48;
	add.s64 	%rd2, %rd13, %rd14;
	cvt.u32.u64 	%r217, %rd12;
	xor.b32  	%r218, %r217, -1429050551;
	mul.lo.s32 	%r219, %r218, 1099087573;
	{ .reg .b32 tmp; mov.b64 {tmp, %r220}, %rd12; }
	xor.b32  	%r221, %r220, -136515619;
	mul.lo.s32 	%r222, %r221, -1703105765;
	add.s32 	%r223, %r219, %r222;
	add.s32 	%r2, %r223, 6615241;
	add.s32 	%r398, %r219, 123456789;
	st.global.v2.u32 	[%rd2], {%r2, %r398};
	xor.b32  	%r397, %r219, 362436069;
	add.s32 	%r396, %r222, 521288629;
	st.global.v2.u32 	[%rd2+8], {%r397, %r396};
	xor.b32  	%r395, %r222, 88675123;
	add.s32 	%r394, %r219, 5783321;
	st.global.v2.u32 	[%rd2+16], {%r395, %r394};
	setp.eq.s32 	%p3, %r1, 0;
	@%p3 bra 	$L__BB3_45;
	mov.b32 	%r380, 0;
	mov.u64 	%rd25, %rd1;
$L__BB3_5:
	and.b64  	%rd4, %rd25, 3;
	setp.eq.s64 	%p4, %rd4, 0;
	@%p4 bra 	$L__BB3_44;
	mul.wide.u32 	%rd15, %r380, 3200;
	mov.u64 	%rd16, precalc_xorwow_matrix;
	add.s64 	%rd5, %rd16, %rd15;
	cvt.u32.u64 	%r14, %rd4;
	mov.b32 	%r381, 0;
$L__BB3_7:
	mov.b32 	%r394, 0;
	mov.u32 	%r395, %r394;
	mov.u32 	%r396, %r394;
	mov.u32 	%r397, %r394;
	mov.u32 	%r398, %r394;
	mov.u32 	%r387, %r394;
$L__BB3_8:
	mul.wide.u32 	%rd17, %r387, 4;
	add.s64 	%rd18, %rd2, %rd17;
	ld.global.u32 	%r22, [%rd18+4];
	shl.b32 	%r23, %r387, 5;
	mov.b32 	%r393, 0;
$L__BB3_9:
	.pragma "nounroll";
	shr.u32 	%r228, %r22, %r393;
	and.b32  	%r229, %r228, 1;
	setp.eq.b32 	%p5, %r229, 1;
	not.pred 	%p6, %p5;
	add.s32 	%r230, %r23, %r393;
	mul.lo.s32 	%r231, %r230, 5;
	mul.wide.u32 	%rd19, %r231, 4;
	add.s64 	%rd6, %rd5, %rd19;
	@%p6 bra 	$L__BB3_11;
	ld.global.u32 	%r232, [%rd6];
	xor.b32  	%r398, %r398, %r232;
	ld.global.u32 	%r233, [%rd6+4];
	xor.b32  	%r397, %r397, %r233;
	ld.global.u32 	%r234, [%rd6+8];
	xor.b32  	%r396, %r396, %r234;
	ld.global.u32 	%r235, [%rd6+12];
	xor.b32  	%r395, %r395, %r235;
	ld.global.u32 	%r236, [%rd6+16];
	xor.b32  	%r394, %r394, %r236;
$L__BB3_11:
	and.b32  	%r238, %r228, 2;
	setp.eq.s32 	%p7, %r238, 0;
	@%p7 bra 	$L__BB3_13;
	ld.global.u32 	%r239, [%rd6+20];
	xor.b32  	%r398, %r398, %r239;
	ld.global.u32 	%r240, [%rd6+24];
	xor.b32  	%r397, %r397, %r240;
	ld.global.u32 	%r241, [%rd6+28];
	xor.b32  	%r396, %r396, %r241;
	ld.global.u32 	%r242, [%rd6+32];
	xor.b32  	%r395, %r395, %r242;
	ld.global.u32 	%r243, [%rd6+36];
	xor.b32  	%r394, %r394, %r243;
$L__BB3_13:
	and.b32  	%r245, %r228, 4;
	setp.eq.s32 	%p8, %r245, 0;
	@%p8 bra 	$L__BB3_15;
	ld.global.u32 	%r246, [%rd6+40];
	xor.b32  	%r398, %r398, %r246;
	ld.global.u32 	%r247, [%rd6+44];
	xor.b32  	%r397, %r397, %r247;
	ld.global.u32 	%r248, [%rd6+48];
	xor.b32  	%r396, %r396, %r248;
	ld.global.u32 	%r249, [%rd6+52];
	xor.b32  	%r395, %r395, %r249;
	ld.global.u32 	%r250, [%rd6+56];
	xor.b32  	%r394, %r394, %r250;
$L__BB3_15:
	and.b32  	%r252, %r228, 8;
	setp.eq.s32 	%p9, %r252, 0;
	@%p9 bra 	$L__BB3_17;
	ld.global.u32 	%r253, [%rd6+60];
	xor.b32  	%r398, %r398, %r253;
	ld.global.u32 	%r254, [%rd6+64];
	xor.b32  	%r397, %r397, %r254;
	ld.global.u32 	%r255, [%rd6+68];
	xor.b32  	%r396, %r396, %r255;
	ld.global.u32 	%r256, [%rd6+72];
	xor.b32  	%r395, %r395, %r256;
	ld.global.u32 	%r257, [%rd6+76];
	xor.b32  	%r394, %r394, %r257;
$L__BB3_17:
	and.b32  	%r259, %r228, 16;
	setp.eq.s32 	%p10, %r259, 0;
	@%p10 bra 	$L__BB3_19;
	ld.global.u32 	%r260, [%rd6+80];
	xor.b32  	%r398, %r398, %r260;
	ld.global.u32 	%r261, [%rd6+84];
	xor.b32  	%r397, %r397, %r261;
	ld.global.u32 	%r262, [%rd6+88];
	xor.b32  	%r396, %r396, %r262;
	ld.global.u32 	%r263, [%rd6+92];
	xor.b32  	%r395, %r395, %r263;
	ld.global.u32 	%r264, [%rd6+96];
	xor.b32  	%r394, %r394, %r264;
$L__BB3_19:
	and.b32  	%r266, %r228, 32;
	setp.eq.s32 	%p11, %r266, 0;
	@%p11 bra 	$L__BB3_21;
	ld.global.u32 	%r267, [%rd6+100];
	xor.b32  	%r398, %r398, %r267;
	ld.global.u32 	%r268, [%rd6+104];
	xor.b32  	%r397, %r397, %r268;
	ld.global.u32 	%r269, [%rd6+108];
	xor.b32  	%r396, %r396, %r269;
	ld.global.u32 	%r270, [%rd6+112];
	xor.b32  	%r395, %r395, %r270;
	ld.global.u32 	%r271, [%rd6+116];
	xor.b32  	%r394, %r394, %r271;
$L__BB3_21:
	and.b32  	%r273, %r228, 64;
	setp.eq.s32 	%p12, %r273, 0;
	@%p12 bra 	$L__BB3_23;
	ld.global.u32 	%r274, [%rd6+120];
	xor.b32  	%r398, %r398, %r274;
	ld.global.u32 	%r275, [%rd6+124];
	xor.b32  	%r397, %r397, %r275;
	ld.global.u32 	%r276, [%rd6+128];
	xor.b32  	%r396, %r396, %r276;
	ld.global.u32 	%r277, [%rd6+132];
	xor.b32  	%r395, %r395, %r277;
	ld.global.u32 	%r278, [%rd6+136];
	xor.b32  	%r394, %r394, %r278;
$L__BB3_23:
	and.b32  	%r280, %r228, 128;
	setp.eq.s32 	%p13, %r280, 0;
	@%p13 bra 	$L__BB3_25;
	ld.global.u32 	%r281, [%rd6+140];
	xor.b32  	%r398, %r398, %r281;
	ld.global.u32 	%r282, [%rd6+144];
	xor.b32  	%r397, %r397, %r282;
	ld.global.u32 	%r283, [%rd6+148];
	xor.b32  	%r396, %r396, %r283;
	ld.global.u32 	%r284, [%rd6+152];
	xor.b32  	%r395, %r395, %r284;
	ld.global.u32 	%r285, [%rd6+156];
	xor.b32  	%r394, %r394, %r285;
$L__BB3_25:
	and.b32  	%r287, %r228, 256;
	setp.eq.s32 	%p14, %r287, 0;
	@%p14 bra 	$L__BB3_27;
	ld.global.u32 	%r288, [%rd6+160];
	xor.b32  	%r398, %r398, %r288;
	ld.global.u32 	%r289, [%rd6+164];
	xor.b32  	%r397, %r397, %r289;
	ld.global.u32 	%r290, [%rd6+168];
	xor.b32  	%r396, %r396, %r290;
	ld.global.u32 	%r291, [%rd6+172];
	xor.b32  	%r395, %r395, %r291;
	ld.global.u32 	%r292, [%rd6+176];
	xor.b32  	%r394, %r394, %r292;
$L__BB3_27:
	and.b32  	%r294, %r228, 512;
	setp.eq.s32 	%p15, %r294, 0;
	@%p15 bra 	$L__BB3_29;
	ld.global.u32 	%r295, [%rd6+180];
	xor.b32  	%r398, %r398, %r295;
	ld.global.u32 	%r296, [%rd6+184];
	xor.b32  	%r397, %r397, %r296;
	ld.global.u32 	%r297, [%rd6+188];
	xor.b32  	%r396, %r396, %r297;
	ld.global.u32 	%r298, [%rd6+192];
	xor.b32  	%r395, %r395, %r298;
	ld.global.u32 	%r299, [%rd6+196];
	xor.b32  	%r394, %r394, %r299;
$L__BB3_29:
	and.b32  	%r301, %r228, 1024;
	setp.eq.s32 	%p16, %r301, 0;
	@%p16 bra 	$L__BB3_31;
	ld.global.u32 	%r302, [%rd6+200];
	xor.b32  	%r398, %r398, %r302;
	ld.global.u32 	%r303, [%rd6+204];
	xor.b32  	%r397, %r397, %r303;
	ld.global.u32 	%r304, [%rd6+208];
	xor.b32  	%r396, %r396, %r304;
	ld.global.u32 	%r305, [%rd6+212];
	xor.b32  	%r395, %r395, %r305;
	ld.global.u32 	%r306, [%rd6+216];
	xor.b32  	%r394, %r394, %r306;
$L__BB3_31:
	and.b32  	%r308, %r228, 2048;
	setp.eq.s32 	%p17, %r308, 0;
	@%p17 bra 	$L__BB3_33;
	ld.global.u32 	%r309, [%rd6+220];
	xor.b32  	%r398, %r398, %r309;
	ld.global.u32 	%r310, [%rd6+224];
	xor.b32  	%r397, %r397, %r310;
	ld.global.u32 	%r311, [%rd6+228];
	xor.b32  	%r396, %r396, %r311;
	ld.global.u32 	%r312, [%rd6+232];
	xor.b32  	%r395, %r395, %r312;
	ld.global.u32 	%r313, [%rd6+236];
	xor.b32  	%r394, %r394, %r313;
$L__BB3_33:
	and.b32  	%r315, %r228, 4096;
	setp.eq.s32 	%p18, %r315, 0;
	@%p18 bra 	$L__BB3_35;
	ld.global.u32 	%r316, [%rd6+240];
	xor.b32  	%r398, %r398, %r316;
	ld.global.u32 	%r317, [%rd6+244];
	xor.b32  	%r397, %r397, %r317;
	ld.global.u32 	%r318, [%rd6+248];
	xor.b32  	%r396, %r396, %r318;
	ld.global.u32 	%r319, [%rd6+252];
	xor.b32  	%r395, %r395, %r319;
	ld.global.u32 	%r320, [%rd6+256];
	xor.b32  	%r394, %r394, %r320;
$L__BB3_35:
	and.b32  	%r322, %r228, 8192;
	setp.eq.s32 	%p19, %r322, 0;
	@%p19 bra 	$L__BB3_37;
	ld.global.u32 	%r323, [%rd6+260];
	xor.b32  	%r398, %r398, %r323;
	ld.global.u32 	%r324, [%rd6+264];
	xor.b32  	%r397, %r397, %r324;
	ld.global.u32 	%r325, [%rd6+268];
	xor.b32  	%r396, %r396, %r325;
	ld.global.u32 	%r326, [%rd6+272];
	xor.b32  	%r395, %r395, %r326;
	ld.global.u32 	%r327, [%rd6+276];
	xor.b32  	%r394, %r394, %r327;
$L__BB3_37:
	and.b32  	%r329, %r228, 16384;
	setp.eq.s32 	%p20, %r329, 0;
	@%p20 bra 	$L__BB3_39;
	ld.global.u32 	%r330, [%rd6+280];
	xor.b32  	%r398, %r398, %r330;
	ld.global.u32 	%r331, [%rd6+284];
	xor.b32  	%r397, %r397, %r331;
	ld.global.u32 	%r332, [%rd6+288];
	xor.b32  	%r396, %r396, %r332;
	ld.global.u32 	%r333, [%rd6+292];
	xor.b32  	%r395, %r395, %r333;
	ld.global.u32 	%r334, [%rd6+296];
	xor.b32  	%r394, %r394, %r334;
$L__BB3_39:
	and.b32  	%r336, %r228, 32768;
	setp.eq.s32 	%p21, %r336, 0;
	@%p21 bra 	$L__BB3_41;
	ld.global.u32 	%r337, [%rd6+300];
	xor.b32  	%r398, %r398, %r337;
	ld.global.u32 	%r338, [%rd6+304];
	xor.b32  	%r397, %r397, %r338;
	ld.global.u32 	%r339, [%rd6+308];
	xor.b32  	%r396, %r396, %r339;
	ld.global.u32 	%r340, [%rd6+312];
	xor.b32  	%r395, %r395, %r340;
	ld.global.u32 	%r341, [%rd6+316];
	xor.b32  	%r394, %r394, %r341;
$L__BB3_41:
	add.s32 	%r393, %r393, 16;
	setp.ne.s32 	%p22, %r393, 32;
	@%p22 bra 	$L__BB3_9;
	mad.lo.s32 	%r342, %r387, -31, %r23;
	add.s32 	%r387, %r342, 1;
	setp.ne.s32 	%p23, %r387, 5;
	@%p23 bra 	$L__BB3_8;
	st.global.u32 	[%rd2+4], %r398;
	st.global.u32 	[%rd2+8], %r397;
	st.global.u32 	[%rd2+12], %r396;
	st.global.u32 	[%rd2+16], %r395;
	st.global.u32 	[%rd2+20], %r394;
	add.s32 	%r381, %r381, 1;
	setp.lt.u32 	%p24, %r381, %r14;
	@%p24 bra 	$L__BB3_7;
$L__BB3_44:
	shr.u64 	%rd7, %rd25, 2;
	add.s32 	%r380, %r380, 1;
	setp.gt.u64 	%p25, %rd25, 3;
	mov.u64 	%rd25, %rd7;
	@%p25 bra 	$L__BB3_5;
$L__BB3_45:
	mov.b32 	%r343, 0;
	st.global.v2.u32 	[%rd2+24], {%r343, %r343};
	st.global.u32 	[%rd2+32], %r343;
	mov.b64 	%rd20, 0;
	st.global.u64 	[%rd2+40], %rd20;
	shr.u32 	%r344, %r398, 2;
	xor.b32  	%r345, %r344, %r398;
	shl.b32 	%r346, %r394, 4;
	shl.b32 	%r347, %r345, 1;
	xor.b32  	%r348, %r347, %r346;
	xor.b32  	%r349, %r348, %r345;
	xor.b32  	%r350, %r349, %r394;
	add.s32 	%r351, %r2, %r350;
	add.s32 	%r352, %r351, 362437;
	cvt.rn.f32.u32 	%f1, %r352;
	fma.rn.f32 	%f2, %f1, 0f2F800000, 0f2F000000;
	cvt.f64.f32 	%fd1, %f2;
	cvt.rn.f64.s32 	%fd2, %r208;
	add.f64 	%fd3, %fd2, 0dBFF0000000000000;
	add.f64 	%fd4, %fd3, 0d3FEFFFFDE7210BE9;
	mul.f64 	%fd5, %fd4, %fd1;
	cvt.rn.f32.f64 	%f3, %fd5;
	cvt.rzi.f32.f32 	%f4, %f3;
	cvt.rzi.s32.f32 	%r204, %f4;
	shr.u32 	%r353, %r397, 2;
	xor.b32  	%r354, %r353, %r397;
	shl.b32 	%r355, %r350, 4;
	shl.b32 	%r356, %r354, 1;
	xor.b32  	%r357, %r356, %r355;
	xor.b32  	%r358, %r357, %r354;
	xor.b32  	%r359, %r358, %r350;
	add.s32 	%r360, %r2, %r359;
	add.s32 	%r361, %r360, 724874;
	cvt.rn.f32.u32 	%f5, %r361;
	fma.rn.f32 	%f6, %f5, 0f2F800000, 0f2F000000;
	cvt.f64.f32 	%fd6, %f6;
	cvt.rn.f64.s32 	%fd7, %r209;
	add.f64 	%fd8, %fd7, 0dBFF0000000000000;
	add.f64 	%fd9, %fd8, 0d3FEFFFFDE7210BE9;
	mul.f64 	%fd10, %fd9, %fd6;
	cvt.rn.f32.f64 	%f7, %fd10;
	cvt.rzi.f32.f32 	%f8, %f7;
	cvt.rzi.s32.f32 	%r362, %f8;
	shr.u32 	%r363, %r396, 2;
	xor.b32  	%r364, %r363, %r396;
	st.global.v2.u32 	[%rd2+8], {%r394, %r350};
	shl.b32 	%r365, %r359, 4;
	shl.b32 	%r366, %r364, 1;
	xor.b32  	%r367, %r366, %r365;
	xor.b32  	%r368, %r367, %r364;
	xor.b32  	%r369, %r368, %r359;
	st.global.v2.u32 	[%rd2+16], {%r359, %r369};
	add.s32 	%r370, %r2, 1087311;
	st.global.v2.u32 	[%rd2], {%r370, %r395};
	add.s32 	%r371, %r369, %r370;
	cvt.rn.f32.u32 	%f9, %r371;
	fma.rn.f32 	%f10, %f9, 0f2F800000, 0f2F000000;
	cvt.f64.f32 	%fd11, %f10;
	cvt.rn.f64.s32 	%fd12, %r210;
	add.f64 	%fd13, %fd12, 0dBFF0000000000000;
	add.f64 	%fd14, %fd13, 0d3FEFFFFDE7210BE9;
	mul.f64 	%fd15, %fd14, %fd11;
	cvt.rn.f32.f64 	%f11, %fd15;
	cvt.rzi.f32.f32 	%f12, %f11;
	cvt.rzi.s32.f32 	%r372, %f12;
	setp.lt.s32 	%p26, %r204, %r208;
	setp.lt.s32 	%p27, %r362, %r209;
	and.pred  	%p28, %p26, %p27;
	setp.lt.s32 	%p29, %r372, %r210;
	and.pred  	%p30, %p28, %p29;
	@%p30 bra 	$L__BB3_47;
	mov.u64 	%rd21, $str$5;
	cvta.global.u64 	%rd22, %rd21;
	{ // callseq 5, 0
	.param .b64 param0;
	st.param.b64 	[param0], %rd22;
	.param .b64 param1;
	st.param.b64 	[param1], 0;
	.param .b32 retval0;
	call.uni (retval0), 
	vprintf, 
	(
	param0, 
	param1
	);
	ld.param.b32 	%r373, [retval0];
	} // callseq 5
$L__BB3_47:
	cvta.to.global.u64 	%rd23, %rd8;
	mad.lo.s64 	%rd24, %rd1, 12, %rd23;
	st.global.u32 	[%rd24], %r204;
	st.global.u32 	[%rd24+4], %r362;
	st.global.u32 	[%rd24+8], %r372;
$L__BB3_48:
	ret;

}
	// .globl	_Z15checkGridKernelPbi
.visible .entry _Z15checkGridKernelPbi(
	.param .u64 .ptr .align 1 _Z15checkGridKernelPbi_param_0,
	.param .u32 _Z15checkGridKernelPbi_param_1
)
{
	.reg .pred 	%p<4>;
	.reg .b16 	%rs<2>;
	.reg .b32 	%r<11>;
	.reg .b64 	%rd<9>;

	ld.param.u64 	%rd1, [_Z15checkGridKernelPbi_param_0];
	ld.param.u32 	%r2, [_Z15checkGridKernelPbi_param_1];
	mov.u32 	%r3, %ctaid.x;
	mov.u32 	%r4, %ntid.x;
	mov.u32 	%r5, %tid.x;
	mad.lo.s32 	%r1, %r3, %r4, %r5;
	setp.ge.s32 	%p1, %r1, %r2;
	@%p1 bra 	$L__BB4_5;
	add.s32 	%r6, %r2, -1;
	setp.ne.s32 	%p2, %r1, %r6;
	@%p2 bra 	$L__BB4_3;
	mov.u64 	%rd2, $str$6;
	cvta.global.u64 	%rd3, %rd2;
	{ // callseq 6, 0
	.param .b64 param0;
	st.param.b64 	[param0], %rd3;
	.param .b64 param1;
	st.param.b64 	[param1], 0;
	.param .b32 retval0;
	call.uni (retval0), 
	vprintf, 
	(
	param0, 
	param1
	);
	ld.param.b32 	%r7, [retval0];
	} // callseq 6
$L__BB4_3:
	cvt.s64.s32 	%rd4, %r1;
	cvta.to.global.u64 	%rd5, %rd1;
	add.s64 	%rd6, %rd5, %rd4;
	ld.global.u8 	%rs1, [%rd6];
	setp.lt.u16 	%p3, %rs1, 2;
	@%p3 bra 	$L__BB4_5;
	mov.u64 	%rd7, $str$7;
	cvta.global.u64 	%rd8, %rd7;
	{ // callseq 7, 0
	.param .b64 param0;
	st.param.b64 	[param0], %rd8;
	.param .b64 param1;
	st.param.b64 	[param1], 0;
	.param .b32 retval0;
	call.uni (retval0), 
	vprintf, 
	(
	param0, 
	param1
	);
	ld.param.b32 	%r9, [retval0];
	} // callseq 7
$L__BB4_5:
	ret;

}
	// .globl	_Z21checkDuplicatesKernelP5PointPiiiii
.visible .entry _Z21checkDuplicatesKernelP5PointPiiiii(
	.param .u64 .ptr .align 1 _Z21checkDuplicatesKernelP5PointPiiiii_param_0,
	.param .u64 .ptr .align 1 _Z21checkDuplicatesKernelP5PointPiiiii_param_1,
	.param .u32 _Z21checkDuplicatesKernelP5PointPiiiii_param_2,
	.param .u32 _Z21checkDuplicatesKernelP5PointPiiiii_param_3,
	.param .u32 _Z21checkDuplicatesKernelP5PointPiiiii_param_4,
	.param .u32 _Z21checkDuplicatesKernelP5PointPiiiii_param_5
)
{
	.local .align 8 .b8 	__local_depot5[8];
	.reg .b64 	%SP;
	.reg .b64 	%SPL;
	.reg .pred 	%p<36>;
	.reg .b16 	%rs<83>;
	.reg .b32 	%r<212>;
	.reg .b64 	%rd<86>;

	mov.u64 	%SPL, __local_depot5;
	cvta.local.u64 	%SP, %SPL;
	ld.param.u64 	%rd11, [_Z21checkDuplicatesKernelP5PointPiiiii_param_0];
	ld.param.u64 	%rd12, [_Z21checkDuplicatesKernelP5PointPiiiii_param_1];
	ld.param.u32 	%r57, [_Z21checkDuplicatesKernelP5PointPiiiii_param_2];
	ld.param.u32 	%r58, [_Z21checkDuplicatesKernelP5PointPiiiii_param_3];
	ld.param.u32 	%r59, [_Z21checkDuplicatesKernelP5PointPiiiii_param_4];
	cvta.to.global.u64 	%rd1, %rd11;
	cvta.to.global.u64 	%rd2, %rd12;
	add.u64 	%rd13, %SP, 0;
	add.u64 	%rd3, %SPL, 0;
	setp.lt.s32 	%p1, %r57, 1;
	@%p1 bra 	$L__BB5_12;
	and.b32  	%r1, %r57, 7;
	setp.lt.u32 	%p2, %r57, 8;
	mov.b32 	%r191, 0;
	@%p2 bra 	$L__BB5_4;
	and.b32  	%r191, %r57, 2147483640;
	mov.b32 	%r194, 0;
$L__BB5_3:
	.pragma "nounroll";
	mul.wide.u32 	%rd14, %r194, 12;
	add.s64 	%rd15, %rd1, %rd14;
	ld.global.u32 	%r62, [%rd15];
	ld.global.u32 	%r63, [%rd15+4];
	ld.global.u32 	%r64, [%rd15+8];
	mad.lo.s32 	%r65, %r64, %r58, %r62;
	mad.lo.s32 	%r66, %r65, %r59, %r63;
	mul.wide.u32 	%rd16, %r194, 4;
	add.s64 	%rd17, %rd2, %rd16;
	st.global.u32 	[%rd17], %r66;
	ld.global.u32 	%r67, [%rd15+12];
	ld.global.u32 	%r68, [%rd15+16];
	ld.global.u32 	%r69, [%rd15+20];
	mad.lo.s32 	%r70, %r69, %r58, %r67;
	mad.lo.s32 	%r71, %r70, %r59, %r68;
	st.global.u32 	[%rd17+4], %r71;
	ld.global.u32 	%r72, [%rd15+24];
	ld.global.u32 	%r73, [%rd15+28];
	ld.global.u32 	%r74, [%rd15+32];
	mad.lo.s32 	%r75, %r74, %r58, %r72;
	mad.lo.s32 	%r76, %r75, %r59, %r73;
	st.global.u32 	[%rd17+8], %r76;
	ld.global.u32 	%r77, [%rd15+36];
	ld.global.u32 	%r78, [%rd15+40];
	ld.global.u32 	%r79, [%rd15+44];
	mad.lo.s32 	%r80, %r79, %r58, %r77;
	mad.lo.s32 	%r81, %r80, %r59, %r78;
	st.global.u32 	[%rd17+12], %r81;
	ld.global.u32 	%r82, [%rd15+48];
	ld.global.u32 	%r83, [%rd15+52];
	ld.global.u32 	%r84, [%rd15+56];
	mad.lo.s32 	%r85, %r84, %r58, %r82;
	mad.lo.s32 	%r86, %r85, %r59, %r83;
	st.global.u32 	[%rd17+16], %r86;
	ld.global.u32 	%r87, [%rd15+60];
	ld.global.u32 	%r88, [%rd15+64];
	ld.global.u32 	%r89, [%rd15+68];
	mad.lo.s32 	%r90, %r89, %r58, %r87;
	mad.lo.s32 	%r91, %r90, %r59, %r88;
	st.global.u32 	[%rd17+20], %r91;
	ld.global.u32 	%r92, [%rd15+72];
	ld.global.u32 	%r93, [%rd15+76];
	ld.global.u32 	%r94, [%rd15+80];
	mad.lo.s32 	%r95, %r94, %r58, %r92;
	mad.lo.s32 	%r96, %r95, %r59, %r93;
	st.global.u32 	[%rd17+24], %r96;
	ld.global.u32 	%r97, [%rd15+84];
	ld.global.u32 	%r98, [%rd15+88];
	ld.global.u32 	%r99, [%rd15+92];
	mad.lo.s32 	%r100, %r99, %r58, %r97;
	mad.lo.s32 	%r101, %r100, %r59, %r98;
	st.global.u32 	[%rd17+28], %r101;
	add.s32 	%r194, %r194, 8;
	setp.eq.s32 	%p3, %r194, %r191;
	@%p3 bra 	$L__BB5_4;
	bra.uni 	$L__BB5_3;
$L__BB5_4:
	setp.eq.s32 	%p4, %r1, 0;
	@%p4 bra 	$L__BB5_12;
	and.b32  	%r4, %r57, 3;
	setp.lt.u32 	%p5, %r1, 4;
	@%p5 bra 	$L__BB5_7;
	mul.wide.u32 	%rd18, %r191, 12;
	add.s64 	%rd19, %rd1, %rd18;
	ld.global.u32 	%r102, [%rd19];
	ld.global.u32 	%r103, [%rd19+4];
	ld.global.u32 	%r104, [%rd19+8];
	mad.lo.s32 	%r105, %r104, %r58, %r102;
	mad.lo.s32 	%r106, %r105, %r59, %r103;
	mul.wide.u32 	%rd20, %r191, 4;
	add.s64 	%rd21, %rd2, %rd20;
	st.global.u32 	[%rd21], %r106;
	ld.global.u32 	%r107, [%rd19+12];
	ld.global.u32 	%r108, [%rd19+16];
	ld.global.u32 	%r109, [%rd19+20];
	mad.lo.s32 	%r110, %r109, %r58, %r107;
	mad.lo.s32 	%r111, %r110, %r59, %r108;
	st.global.u32 	[%rd21+4], %r111;
	ld.global.u32 	%r112, [%rd19+24];
	ld.global.u32 	%r113, [%rd19+28];
	ld.global.u32 	%r114, [%rd19+32];
	mad.lo.s32 	%r115, %r114, %r58, %r112;
	mad.lo.s32 	%r116, %r115, %r59, %r113;
	st.global.u32 	[%rd21+8], %r116;
	ld.global.u32 	%r117, [%rd19+36];
	ld.global.u32 	%r118, [%rd19+40];
	ld.global.u32 	%r119, [%rd19+44];
	mad.lo.s32 	%r120, %r119, %r58, %r117;
	mad.lo.s32 	%r121, %r120, %r59, %r118;
	st.global.u32 	[%rd21+12], %r121;
	add.s32 	%r191, %r191, 4;
$L__BB5_7:
	setp.eq.s32 	%p6, %r4, 0;
	@%p6 bra 	$L__BB5_12;
	setp.eq.s32 	%p7, %r4, 1;
	@%p7 bra 	$L__BB5_10;
	mul.wide.u32 	%rd22, %r191, 12;
	add.s64 	%rd23, %rd1, %rd22;
	ld.global.u32 	%r122, [%rd23];
	ld.global.u32 	%r123, [%rd23+4];
	ld.global.u32 	%r124, [%rd23+8];
	mad.lo.s32 	%r125, %r124, %r58, %r122;
	mad.lo.s32 	%r126, %r125, %r59, %r123;
	mul.wide.u32 	%rd24, %r191, 4;
	add.s64 	%rd25, %rd2, %rd24;
	st.global.u32 	[%rd25], %r126;
	ld.global.u32 	%r127, [%rd23+12];
	ld.global.u32 	%r128, [%rd23+16];
	ld.global.u32 	%r129, [%rd23+20];
	mad.lo.s32 	%r130, %r129, %r58, %r127;
	mad.lo.s32 	%r131, %r130, %r59, %r128;
	st.global.u32 	[%rd25+4], %r131;
	add.s32 	%r191, %r191, 2;
$L__BB5_10:
	and.b32  	%r132, %r57, 1;
	setp.eq.b32 	%p8, %r132, 1;
	not.pred 	%p9, %p8;
	@%p9 bra 	$L__BB5_12;
	mul.wide.u32 	%rd26, %r191, 12;
	add.s64 	%rd27, %rd1, %rd26;
	ld.global.u32 	%r133, [%rd27];
	ld.global.u32 	%r134, [%rd27+4];
	ld.global.u32 	%r135, [%rd27+8];
	mad.lo.s32 	%r136, %r135, %r58, %r133;
	mad.lo.s32 	%r137, %r136, %r59, %r134;
	mul.wide.u32 	%rd28, %r191, 4;
	add.s64 	%rd29, %rd2, %rd28;
	st.global.u32 	[%rd29], %r137;
$L__BB5_12:
	add.s32 	%r9, %r57, -1;
	setp.lt.s32 	%p10, %r57, 2;
	@%p10 bra 	$L__BB5_58;
	add.s32 	%r10, %r57, -2;
	cvt.u16.u32 	%rs1, %r57;
	add.s64 	%rd4, %rd2, 16;
	mov.b16 	%rs58, 0;
	mov.b32 	%r195, 0;
	mov.u64 	%rd78, $str$8;
	mov.u16 	%rs59, %rs58;
	mov.u16 	%rs82, %rs58;
$L__BB5_14:
	mov.u32 	%r197, %r195;
	sub.s32 	%r14, %r9, %r197;
	sub.s32 	%r139, %r10, %r197;
	add.s32 	%r195, %r197, 1;
	mul.wide.u32 	%rd30, %r197, 4;
	add.s64 	%rd5, %rd2, %rd30;
	setp.lt.u32 	%p11, %r139, 7;
	mov.u32 	%r209, %r195;
	@%p11 bra 	$L__BB5_34;
	and.b32  	%r140, %r14, -8;
	neg.s32 	%r196, %r140;
	add.s64 	%rd85, %rd4, %rd30;
$L__BB5_16:
	.pragma "nounroll";
	ld.global.u32 	%r19, [%rd85+-12];
	ld.global.u32 	%r199, [%rd5];
	setp.ne.s32 	%p12, %r19, %r199;
	@%p12 bra 	$L__BB5_18;
	st.local.u32 	[%rd3], %r19;
	cvta.global.u64 	%rd33, %rd78;
	{ // callseq 8, 0
	.param .b64 param0;
	st.param.b64 	[param0], %rd33;
	.param .b64 param1;
	st.param.b64 	[param1], %rd13;
	.param .b32 retval0;
	call.uni (retval0), 
	vprintf, 
	(
	param0, 
	param1
	);
	ld.param.b32 	%r141, [retval0];
	} // callseq 8
	ld.global.u32 	%r199, [%rd5];
	mov.b16 	%rs82, 1;
$L__BB5_18:
	ld.global.u32 	%r143, [%rd85+-8];
	setp.ne.s32 	%p13, %r143, %r199;
	@%p13 bra 	$L__BB5_20;
	st.local.u32 	[%rd3], %r199;
	cvta.global.u64 	%rd36, %rd78;
	{ // callseq 9, 0
	.param .b64 param0;
	st.param.b64 	[param0], %rd36;
	.param .b64 param1;
	st.param.b64 	[param1], %rd13;
	.param .b32 retval0;
	call.uni (retval0), 
	vprintf, 
	(
	param0, 
	param1
	);
	ld.param.b32 	%r144, [retval0];
	} // callseq 9
	ld.global.u32 	%r199, [%rd5];
	mov.b16 	%rs82, 1;
$L__BB5_20:
	ld.global.u32 	%r146, [%rd85+-4];
	setp.ne.s32 	%p14, %r146, %r199;
	@%p14 bra 	$L__BB5_22;
	st.local.u32 	[%rd3], %r199;
	cvta.global.u64 	%rd39, %rd78;
	{ // callseq 10, 0
	.param .b64 param0;
	st.param.b64 	[param0], %rd39;
	.param .b64 param1;
	st.param.b64 	[param1], %rd13;
	.param .b32 retval0;
	call.uni (retval0), 
	vprintf, 
	(
	param0, 
	param1
	);
	ld.param.b32 	%r147, [retval0];
	} // callseq 10
	ld.global.u32 	%r199, [%rd5];
	mov.b16 	%rs82, 1;
$L__BB5_22:
	ld.global.u32 	%r149, [%rd85];
	setp.ne.s32 	%p15, %r149, %r199;
	@%p15 bra 	$L__BB5_24;
	st.local.u32 	[%rd3], %r199;
	cvta.global.u64 	%rd42, %rd78;
	{ // callseq 11, 0
	.param .b64 param0;
	st.param.b64 	[param0], %rd42;
	.param .b64 param1;
	st.param.b64 	[param1], %rd13;
	.param .b32 retval0;
	call.uni (retval0), 
	vprintf, 
	(
	param0, 
	param1
	);
	ld.param.b32 	%r150, [retval0];
	} // callseq 11
	ld.global.u32 	%r199, [%rd5];
	mov.b16 	%rs82, 1;
$L__BB5_24:
	ld.global.u32 	%r152, [%rd85+4];
	setp.ne.s32 	%p16, %r152, %r199;
	@%p16 bra 	$L__BB5_26;
	st.local.u32 	[%rd3], %r199;
	cvta.global.u64 	%rd45, %rd78;
	{ // callseq 12, 0
	.param .b64 param0;
	st.param.b64 	[param0], %rd45;
	.param .b64 param1;
	st.param.b64 	[param1], %rd13;
	.param .b32 retval0;
	call.uni (retval0), 
	vprintf, 
	(
	param0, 
	param1
	);
	ld.param.b32 	%r153, [retval0];
	} // callseq 12
	ld.global.u32 	%r199, [%rd5];
	mov.b16 	%rs82, 1;
$L__BB5_26:
	ld.global.u32 	%r155, [%rd85+8];
	setp.ne.s32 	%p17, %r155, %r199;
	@%p17 bra 	$L__BB5_28;
	st.local.u32 	[%rd3], %r199;
	cvta.global.u64 	%rd48, %rd78;
	{ // callseq 13, 0
	.param .b64 param0;
	st.param.b64 	[param0], %rd48;
	.param .b64 param1;
	st.param.b64 	[param1], %rd13;
	.param .b32 retval0;
	call.uni (retval0), 
	vprintf, 
	(
	param0, 
	param1
	);
	ld.param.b32 	%r156, [retval0];
	} // callseq 13
	ld.global.u32 	%r199, [%rd5];
	mov.b16 	%rs82, 1;
$L__BB5_28:
	ld.global.u32 	%r158, [%rd85+12];
	setp.ne.s32 	%p18, %r158, %r199;
	@%p18 bra 	$L__BB5_30;
	st.local.u32 	[%rd3], %r199;
	cvta.global.u64 	%rd51, %rd78;
	{ // callseq 14, 0
	.param .b64 param0;
	st.param.b64 	[param0], %rd51;
	.param .b64 param1;
	st.param.b64 	[param1], %rd13;
	.param .b32 retval0;
	call.uni (retval0), 
	vprintf, 
	(
	param0, 
	param1
	);
	ld.param.b32 	%r159, [retval0];
	} // callseq 14
	ld.global.u32 	%r199, [%rd5];
	mov.b16 	%rs82, 1;
$L__BB5_30:
	ld.global.u32 	%r161, [%rd85+16];
	setp.ne.s32 	%p19, %r161, %r199;
	@%p19 bra 	$L__BB5_32;
	st.local.u32 	[%rd3], %r199;
	cvta.global.u64 	%rd54, %rd78;
	{ // callseq 15, 0
	.param .b64 param0;
	st.param.b64 	[param0], %rd54;
	.param .b64 param1;
	st.param.b64 	[param1], %rd13;
	.param .b32 retval0;
	call.uni (retval0), 
	vprintf, 
	(
	param0, 
	param1
	);
	ld.param.b32 	%r162, [retval0];
	} // callseq 15
	mov.b16 	%rs82, 1;
$L__BB5_32:
	add.s32 	%r197, %r197, 8;
	add.s32 	%r196, %r196, 8;
	add.s64 	%rd85, %rd85, 32;
	setp.ne.s32 	%p20, %r196, 0;
	@%p20 bra 	$L__BB5_16;
	add.s32 	%r209, %r197, 1;
$L__BB5_34:
	and.b32  	%r164, %r14, 7;
	setp.eq.s32 	%p21, %r164, 0;
	@%p21 bra 	$L__BB5_55;
	not.b16 	%rs44, %rs59;
	add.s16 	%rs45, %rs44, %rs1;
	cvt.u32.u16 	%r165, %rs45;
	and.b32  	%r39, %r165, 7;
	add.s32 	%r166, %r39, -1;
	setp.lt.u32 	%p22, %r166, 3;
	@%p22 bra 	$L__BB5_45;
	mul.wide.u32 	%rd56, %r209, 4;
	add.s64 	%rd9, %rd2, %rd56;
	ld.global.u32 	%r40, [%rd9];
	ld.global.u32 	%r207, [%rd5];
	setp.ne.s32 	%p23, %r40, %r207;
	@%p23 bra 	$L__BB5_38;
	st.local.u32 	[%rd3], %r40;
	cvta.global.u64 	%rd58, %rd78;
	{ // callseq 16, 0
	.param .b64 param0;
	st.param.b64 	[param0], %rd58;
	.param .b64 param1;
	st.param.b64 	[param1], %rd13;
	.param .b32 retval0;
	call.uni (retval0), 
	vprintf, 
	(
	param0, 
	param1
	);
	ld.param.b32 	%r167, [retval0];
	} // callseq 16
	ld.global.u32 	%r207, [%rd5];
	mov.b16 	%rs82, 1;
$L__BB5_38:
	ld.global.u32 	%r169, [%rd9+4];
	setp.ne.s32 	%p24, %r169, %r207;
	@%p24 bra 	$L__BB5_40;
	st.local.u32 	[%rd3], %r207;
	cvta.global.u64 	%rd61, %rd78;
	{ // callseq 17, 0
	.param .b64 param0;
	st.param.b64 	[param0], %rd61;
	.param .b64 param1;
	st.param.b64 	[param1], %rd13;
	.param .b32 retval0;
	call.uni (retval0), 
	vprintf, 
	(
	param0, 
	param1
	);
	ld.param.b32 	%r170, [retval0];
	} // callseq 17
	ld.global.u32 	%r207, [%rd5];
	mov.b16 	%rs82, 1;
$L__BB5_40:
	ld.global.u32 	%r172, [%rd9+8];
	setp.ne.s32 	%p25, %r172, %r207;
	@%p25 bra 	$L__BB5_42;
	st.local.u32 	[%rd3], %r207;
	cvta.global.u64 	%rd64, %rd78;
	{ // callseq 18, 0
	.param .b64 param0;
	st.param.b64 	[param0], %rd64;
	.param .b64 param1;
	st.param.b64 	[param1], %rd13;
	.param .b32 retval0;
	call.uni (retval0), 
	vprintf, 
	(
	param0, 
	param1
	);
	ld.param.b32 	%r173, [retval0];
	} // callseq 18
	ld.global.u32 	%r207, [%rd5];
	mov.b16 	%rs82, 1;
$L__BB5_42:
	ld.global.u32 	%r175, [%rd9+12];
	setp.ne.s32 	%p26, %r175, %r207;
	@%p26 bra 	$L__BB5_44;
	st.local.u32 	[%rd3], %r207;
	cvta.global.u64 	%rd67, %rd78;
	{ // callseq 19, 0
	.param .b64 param0;
	st.param.b64 	[param0], %rd67;
	.param .b64 param1;
	st.param.b64 	[param1], %rd13;
	.param .b32 retval0;
	call.uni (retval0), 
	vprintf, 
	(
	param0, 
	param1
	);
	ld.param.b32 	%r176, [retval0];
	} // callseq 19
	mov.b16 	%rs82, 1;
$L__BB5_44:
	add.s32 	%r209, %r209, 4;
$L__BB5_45:
	and.b32  	%r178, %r39, 3;
	setp.eq.s32 	%p27, %r178, 0;
	@%p27 bra 	$L__BB5_55;
	xor.b16  	%rs51, %rs58, 3;
	add.s16 	%rs23, %rs51, %rs1;
	and.b16  	%rs52, %rs23, 3;
	setp.eq.s16 	%p28, %rs52, 1;
	@%p28 bra 	$L__BB5_52;
	mul.wide.u32 	%rd69, %r209, 4;
	add.s64 	%rd10, %rd2, %rd69;
	ld.global.u32 	%r50, [%rd10];
	ld.global.u32 	%r210, [%rd5];
	setp.ne.s32 	%p29, %r50, %r210;
	@%p29 bra 	$L__BB5_49;
	st.local.u32 	[%rd3], %r50;
	cvta.global.u64 	%rd71, %rd78;
	{ // callseq 20, 0
	.param .b64 param0;
	st.param.b64 	[param0], %rd71;
	.param .b64 param1;
	st.param.b64 	[param1], %rd13;
	.param .b32 retval0;
	call.uni (retval0), 
	vprintf, 
	(
	param0, 
	param1
	);
	ld.param.b32 	%r179, [retval0];
	} // callseq 20
	ld.global.u32 	%r210, [%rd5];
	mov.b16 	%rs82, 1;
$L__BB5_49:
	ld.global.u32 	%r181, [%rd10+4];
	setp.ne.s32 	%p30, %r181, %r210;
	@%p30 bra 	$L__BB5_51;
	st.local.u32 	[%rd3], %r210;
	cvta.global.u64 	%rd74, %rd78;
	{ // callseq 21, 0
	.param .b64 param0;
	st.param.b64 	[param0], %rd74;
	.param .b64 param1;
	st.param.b64 	[param1], %rd13;
	.param .b32 retval0;
	call.uni (retval0), 
	vprintf, 
	(
	param0, 
	param1
	);
	ld.param.b32 	%r182, [retval0];
	} // callseq 21
	mov.b16 	%rs82, 1;
$L__BB5_51:
	add.s32 	%r209, %r209, 2;
$L__BB5_52:
	and.b16  	%rs55, %rs23, 1;
	setp.eq.b16 	%p31, %rs55, 1;
	not.pred 	%p32, %p31;
	@%p32 bra 	$L__BB5_55;
	mul.wide.u32 	%rd76, %r209, 4;
	add.s64 	%rd77, %rd2, %rd76;
	ld.global.u32 	%r56, [%rd77];
	ld.global.u32 	%r184, [%rd5];
	setp.ne.s32 	%p33, %r56, %r184;
	@%p33 bra 	$L__BB5_55;
	st.local.u32 	[%rd3], %r56;
	cvta.global.u64 	%rd79, %rd78;
	{ // callseq 22, 0
	.param .b64 param0;
	st.param.b64 	[param0], %rd79;
	.param .b64 param1;
	st.param.b64 	[param1], %rd13;
	.param .b32 retval0;
	call.uni (retval0), 
	vprintf, 
	(
	param0, 
	param1
	);
	ld.param.b32 	%r185, [retval0];
	} // callseq 22
	mov.b16 	%rs82, 1;
$L__BB5_55:
	setp.ne.s32 	%p34, %r195, %r9;
	add.s16 	%rs59, %rs59, 1;
	add.s16 	%rs58, %rs58, 1;
	@%p34 bra 	$L__BB5_14;
	and.b16  	%rs57, %rs82, 255;
	setp.eq.s16 	%p35, %rs57, 0;
	@%p35 bra 	$L__BB5_58;
	mov.u64 	%rd81, $str$9;
	cvta.global.u64 	%rd82, %rd81;
	{ // callseq 23, 0
	.param .b64 param0;
	st.param.b64 	[param0], %rd82;
	.param .b64 param1;
	st.param.b64 	[param1], 0;
	.param .b32 retval0;
	call.uni (retval0), 
	vprintf, 
	(
	param0, 
	param1
	);
	ld.param.b32 	%r187, [retval0];
	} // callseq 23
	bra.uni 	$L__BB5_59;
$L__BB5_58:
	mov.u64 	%rd83, $str$10;
	cvta.global.u64 	%rd84, %rd83;
	{ // callseq 24, 0
	.param .b64 param0;
	st.param.b64 	[param0], %rd84;
	.param .b64 param1;
	st.param.b64 	[param1], 0;
	.param .b32 retval0;
	call.uni (retval0), 
	vprintf, 
	(
	param0, 
	param1
	);
	ld.param.b32 	%r189, [retval0];
	} // callseq 24
$L__BB5_59:
	ret;

}
	// .globl	_Z21printLinearGridKernelPbi
.visible .entry _Z21printLinearGridKernelPbi(
	.param .u64 .ptr .align 1 _Z21printLinearGridKernelPbi_param_0,
	.param .u32 _Z21printLinearGridKernelPbi_param_1
)
{
	.local .align 8 .b8 	__local_depot6[8];
	.reg .b64 	%SP;
	.reg .b64 	%SPL;
	.reg .pred 	%p<10>;
	.reg .b32 	%r<112>;
	.reg .b64 	%rd<32>;

	mov.u64 	%SPL, __local_depot6;
	cvta.local.u64 	%SP, %SPL;
	ld.param.u64 	%rd9, [_Z21printLinearGridKernelPbi_param_0];
	ld.param.u32 	%r16, [_Z21printLinearGridKernelPbi_param_1];
	cvta.to.global.u64 	%rd1, %rd9;
	add.u64 	%rd10, %SP, 0;
	add.u64 	%rd2, %SPL, 0;
	setp.lt.s32 	%p1, %r16, 1;
	@%p1 bra 	$L__BB6_13;
	and.b32  	%r1, %r16, 15;
	setp.lt.u32 	%p2, %r16, 16;
	mov.b32 	%r109, 0;
	@%p2 bra 	$L__BB6_4;
	and.b32  	%r109, %r16, 2147483632;
	neg.s32 	%r107, %r109;
	add.s64 	%rd30, %rd1, 7;
	mov.u64 	%rd11, $str$11;
$L__BB6_3:
	.pragma "nounroll";
	ld.global.s8 	%r18, [%rd30+-7];
	st.local.u32 	[%rd2], %r18;
	cvta.global.u64 	%rd12, %rd11;
	{ // callseq 25, 0
	.param .b64 param0;
	st.param.b64 	[param0], %rd12;
	.param .b64 param1;
	st.param.b64 	[param1], %rd10;
	.param .b32 retval0;
	call.uni (retval0), 
	vprintf, 
	(
	param0, 
	param1
	);
	ld.param.b32 	%r19, [retval0];
	} // callseq 25
	ld.global.s8 	%r21, [%rd30+-6];
	st.local.u32 	[%rd2], %r21;
	{ // callseq 26, 0
	.param .b64 param0;
	st.param.b64 	[param0], %rd12;
	.param .b64 param1;
	st.param.b64 	[param1], %rd10;
	.param .b32 retval0;
	call.uni (retval0), 
	vprintf, 
	(
	param0, 
	param1
	);
	ld.param.b32 	%r22, [retval0];
	} // callseq 26
	ld.global.s8 	%r24, [%rd30+-5];
	st.local.u32 	[%rd2], %r24;
	{ // callseq 27, 0
	.param .b64 param0;
	st.param.b64 	[param0], %rd12;
	.param .b64 param1;
	st.param.b64 	[param1], %rd10;
	.param .b32 retval0;
	call.uni (retval0), 
	vprintf, 
	(
	param0, 
	param1
	);
	ld.param.b32 	%r25, [retval0];
	} // callseq 27
	ld.global.s8 	%r27, [%rd30+-4];
	st.local.u32 	[%rd2], %r27;
	{ // callseq 28, 0
	.param .b64 param0;
	st.param.b64 	[param0], %rd12;
	.param .b64 param1;
	st.param.b64 	[param1], %rd10;
	.param .b32 retval0;
	call.uni (retval0), 
	vprintf, 
	(
	param0, 
	param1
	);
	ld.param.b32 	%r28, [retval0];
	} // callseq 28
	ld.global.s8 	%r30, [%rd30+-3];
	st.local.u32 	[%rd2], %r30;
	{ // callseq 29, 0
	.param .b64 param0;
	st.param.b64 	[param0], %rd12;
	.param .b64 param1;
	st.param.b64 	[param1], %rd10;
	.param .b32 retval0;
	call.uni (retval0), 
	vprintf, 
	(
	param0, 
	param1
	);
	ld.param.b32 	%r31, [retval0];
	} // callseq 29
	ld.global.s8 	%r33, [%rd30+-2];
	st.local.u32 	[%rd2], %r33;
	{ // callseq 30, 0
	.param .b64 param0;
	st.param.b64 	[param0], %rd12;
	.param .b64 param1;
	st.param.b64 	[param1], %rd10;
	.param .b32 retval0;
	call.uni (retval0), 
	vprintf, 
	(
	param0, 
	param1
	);
	ld.param.b32 	%r34, [retval0];
	} // callseq 30
	ld.global.s8 	%r36, [%rd30+-1];
	st.local.u32 	[%rd2], %r36;
	{ // callseq 31, 0
	.param .b64 param0;
	st.param.b64 	[param0], %rd12;
	.param .b64 param1;
	st.param.b64 	[param1], %rd10;
	.param .b32 retval0;
	call.uni (retval0), 
	vprintf, 
	(
	param0, 
	param1
	);
	ld.param.b32 	%r37, [retval0];
	} // callseq 31
	ld.global.s8 	%r39, [%rd30];
	st.local.u32 	[%rd2], %r39;
	{ // callseq 32, 0
	.param .b64 param0;
	st.param.b64 	[param0], %rd12;
	.param .b64 param1;
	st.param.b64 	[param1], %rd10;
	.param .b32 retval0;
	call.uni (retval0), 
	vprintf, 
	(
	param0, 
	param1
	);
	ld.param.b32 	%r40, [retval0];
	} // callseq 32
	ld.global.s8 	%r42, [%rd30+1];
	st.local.u32 	[%rd2], %r42;
	{ // callseq 33, 0
	.param .b64 param0;
	st.param.b64 	[param0], %rd12;
	.param .b64 param1;
	st.param.b64 	[param1], %rd10;
	.param .b32 retval0;
	call.uni (retval0), 
	vprintf, 
	(
	param0, 
	param1
	);
	ld.param.b32 	%r43, [retval0];
	} // callseq 33
	ld.global.s8 	%r45, [%rd30+2];
	st.local.u32 	[%rd2], %r45;
	{ // callseq 34, 0
	.param .b64 param0;
	st.param.b64 	[param0], %rd12;
	.param .b64 param1;
	st.param.b64 	[param1], %rd10;
	.param .b32 retval0;
	call.uni (retval0), 
	vprintf, 
	(
	param0, 
	param1
	);
	ld.param.b32 	%r46, [retval0];
	} // callseq 34
	ld.global.s8 	%r48, [%rd30+3];
	st.local.u32 	[%rd2], %r48;
	{ // callseq 35, 0
	.param .b64 param0;
	st.param.b64 	[param0], %rd12;
	.param .b64 param1;
	st.param.b64 	[param1], %rd10;
	.param .b32 retval0;
	call.uni (retval0), 
	vprintf, 
	(
	param0, 
	param1
	);
	ld.param.b32 	%r49, [retval0];
	} // callseq 35
	ld.global.s8 	%r51, [%rd30+4];
	st.local.u32 	[%rd2], %r51;
	{ // callseq 36, 0
	.param .b64 param0;
	st.param.b64 	[param0], %rd12;
	.param .b64 param1;
	st.param.b64 	[param1], %rd10;
	.param .b32 retval0;
	call.uni (retval0), 
	vprintf, 
	(
	param0, 
	param1
	);
	ld.param.b32 	%r52, [retval0];
	} // callseq 36
	ld.global.s8 	%r54, [%rd30+5];
	st.local.u32 	[%rd2], %r54;
	{ // callseq 37, 0
	.param .b64 param0;
	st.param.b64 	[param0], %rd12;
	.param .b64 param1;
	st.param.b64 	[param1], %rd10;
	.param .b32 retval0;
	call.uni (retval0), 
	vprintf, 
	(
	param0, 
	param1
	);
	ld.param.b32 	%r55, [retval0];
	} // callseq 37
	ld.global.s8 	%r57, [%rd30+6];
	st.local.u32 	[%rd2], %r57;
	{ // callseq 38, 0
	.param .b64 param0;
	st.param.b64 	[param0], %rd12;
	.param .b64 param1;
	st.param.b64 	[param1], %rd10;
	.param .b32 retval0;
	call.uni (retval0), 
	vprintf, 
	(
	param0, 
	param1
	);
	ld.param.b32 	%r58, [retval0];
	} // callseq 38
	ld.global.s8 	%r60, [%rd30+7];
	st.local.u32 	[%rd2], %r60;
	{ // callseq 39, 0
	.param .b64 param0;
	st.param.b64 	[param0], %rd12;
	.param .b64 param1;
	st.param.b64 	[param1], %rd10;
	.param .b32 retval0;
	call.uni (retval0), 
	vprintf, 
	(
	param0, 
	param1
	);
	ld.param.b32 	%r61, [retval0];
	} // callseq 39
	ld.global.s8 	%r63, [%rd30+8];
	st.local.u32 	[%rd2], %r63;
	{ // callseq 40, 0
	.param .b64 param0;
	st.param.b64 	[param0], %rd12;
	.param .b64 param1;
	st.param.b64 	[param1], %rd10;
	.param .b32 retval0;
	call.uni (retval0), 
	vprintf, 
	(
	param0, 
	param1
	);
	ld.param.b32 	%r64, [retval0];
	} // callseq 40
	add.s32 	%r107, %r107, 16;
	add.s64 	%rd30, %rd30, 16;
	setp.ne.s32 	%p3, %r107, 0;
	@%p3 bra 	$L__BB6_3;
$L__BB6_4:
	setp.eq.s32 	%p4, %r1, 0;
	@%p4 bra 	$L__BB6_13;
	and.b32  	%r7, %r16, 7;
	setp.lt.u32 	%p5, %r1, 8;
	@%p5 bra 	$L__BB6_7;
	cvt.u64.u32 	%rd14, %r109;
	add.s64 	%rd15, %rd1, %rd14;
	ld.global.s8 	%r66, [%rd15];
	st.local.u32 	[%rd2], %r66;
	mov.u64 	%rd16, $str$11;
	cvta.global.u64 	%rd17, %rd16;
	{ // callseq 41, 0
	.param .b64 param0;
	st.param.b64 	[param0], %rd17;
	.param .b64 param1;
	st.param.b64 	[param1], %rd10;
	.param .b32 retval0;
	call.uni (retval0), 
	vprintf, 
	(
	param0, 
	param1
	);
	ld.param.b32 	%r67, [retval0];
	} // callseq 41
	ld.global.s8 	%r69, [%rd15+1];
	st.local.u32 	[%rd2], %r69;
	{ // callseq 42, 0
	.param .b64 param0;
	st.param.b64 	[param0], %rd17;
	.param .b64 param1;
	st.param.b64 	[param1], %rd10;
	.param .b32 retval0;
	call.uni (retval0), 
	vprintf, 
	(
	param0, 
	param1
	);
	ld.param.b32 	%r70, [retval0];
	} // callseq 42
	ld.global.s8 	%r72, [%rd15+2];
	st.local.u32 	[%rd2], %r72;
	{ // callseq 43, 0
	.param .b64 param0;
	st.param.b64 	[param0], %rd17;
	.param .b64 param1;
	st.param.b64 	[param1], %rd10;
	.param .b32 retval0;
	call.uni (retval0), 
	vprintf, 
	(
	param0, 
	param1
	);
	ld.param.b32 	%r73, [retval0];
	} // callseq 43
	ld.global.s8 	%r75, [%rd15+3];
	st.local.u32 	[%rd2], %r75;
	{ // callseq 44, 0
	.param .b64 param0;
	st.param.b64 	[param0], %rd17;
	.param .b64 param1;
	st.param.b64 	[param1], %rd10;
	.param .b32 retval0;
	call.uni (retval0), 
	vprintf, 
	(
	param0, 
	param1
	);
	ld.param.b32 	%r76, [retval0];
	} // callseq 44
	ld.global.s8 	%r78, [%rd15+4];
	st.local.u32 	[%rd2], %r78;
	{ // callseq 45, 0
	.param .b64 param0;
	st.param.b64 	[param0], %rd17;
	.param .b64 param1;
	st.param.b64 	[param1], %rd10;
	.param .b32 retval0;
	call.uni (retval0), 
	vprintf, 
	(
	param0, 
	param1
	);
	ld.param.b32 	%r79, [retval0];
	} // callseq 45
	ld.global.s8 	%r81, [%rd15+5];
	st.local.u32 	[%rd2], %r81;
	{ // callseq 46, 0
	.param .b64 param0;
	st.param.b64 	[param0], %rd17;
	.param .b64 param1;
	st.param.b64 	[param1], %rd10;
	.param .b32 retval0;
	call.uni (retval0), 
	vprintf, 
	(
	param0, 
	param1
	);
	ld.param.b32 	%r82, [retval0];
	} // callseq 46
	ld.global.s8 	%r84, [%rd15+6];
	st.local.u32 	[%rd2], %r84;
	{ // callseq 47, 0
	.param .b64 param0;
	st.param.b64 	[param0], %rd17;
	.param .b64 param1;
	st.param.b64 	[param1], %rd10;
	.param .b32 retval0;
	call.uni (retval0), 
	vprintf, 
	(
	param0, 
	param1
	);
	ld.param.b32 	%r85, [retval0];
	} // callseq 47
	ld.global.s8 	%r87, [%rd15+7];
	st.local.u32 	[%rd2], %r87;
	{ // callseq 48, 0
	.param .b64 param0;
	st.param.b64 	[param0], %rd17;
	.param .b64 param1;
	st.param.b64 	[param1], %rd10;
	.param .b32 retval0;
	call.uni (retval0), 
	vprintf, 
	(
	param0, 
	param1
	);
	ld.param.b32 	%r88, [retval0];
	} // callseq 48
	add.s32 	%r109, %r109, 8;
$L__BB6_7:
	setp.eq.s32 	%p6, %r7, 0;
	@%p6 bra 	$L__BB6_13;
	and.b32  	%r10, %r16, 3;
	setp.lt.u32 	%p7, %r7, 4;
	@%p7 bra 	$L__BB6_10;
	cvt.u64.u32 	%rd19, %r109;
	add.s64 	%rd20, %rd1, %rd19;
	ld.global.s8 	%r90, [%rd20];
	st.local.u32 	[%rd2], %r90;
	mov.u64 	%rd21, $str$11;
	cvta.global.u64 	%rd22, %rd21;
	{ // callseq 49, 0
	.param .b64 param0;
	st.param.b64 	[param0], %rd22;
	.param .b64 param1;
	st.param.b64 	[param1], %rd10;
	.param .b32 retval0;
	call.uni (retval0), 
	vprintf, 
	(
	param0, 
	param1
	);
	ld.param.b32 	%r91, [retval0];
	} // callseq 49
	ld.global.s8 	%r93, [%rd20+1];
	st.local.u32 	[%rd2], %r93;
	{ // callseq 50, 0
	.param .b64 param0;
	st.param.b64 	[param0], %rd22;
	.param .b64 param1;
	st.param.b64 	[param1], %rd10;
	.param .b32 retval0;
	call.uni (retval0), 
	vprintf, 
	(
	param0, 
	param1
	);
	ld.param.b32 	%r94, [retval0];
	} // callseq 50
	ld.global.s8 	%r96, [%rd20+2];
	st.local.u32 	[%rd2], %r96;
	{ // callseq 51, 0
	.param .b64 param0;
	st.param.b64 	[param0], %rd22;
	.param .b64 param1;
	st.param.b64 	[param1], %rd10;
	.param .b32 retval0;
	call.uni (retval0), 
	vprintf, 
	(
	param0, 
	param1
	);
	ld.param.b32 	%r97, [retval0];
	} // callseq 51
	ld.global.s8 	%r99, [%rd20+3];
	st.local.u32 	[%rd2], %r99;
	{ // callseq 52, 0
	.param .b64 param0;
	st.param.b64 	[param0], %rd22;
	.param .b64 param1;
	st.param.b64 	[param1], %rd10;
	.param .b32 retval0;
	call.uni (retval0), 
	vprintf, 
	(
	param0, 
	param1
	);
	ld.param.b32 	%r100, [retval0];
	} // callseq 52
	add.s32 	%r109, %r109, 4;
$L__BB6_10:
	setp.eq.s32 	%p8, %r10, 0;
	@%p8 bra 	$L__BB6_13;
	cvt.u64.u32 	%rd24, %r109;
	add.s64 	%rd31, %rd1, %rd24;
	neg.s32 	%r111, %r10;
	mov.u64 	%rd25, $str$11;
$L__BB6_12:
	.pragma "nounroll";
	ld.global.s8 	%r102, [%rd31];
	st.local.u32 	[%rd2], %r102;
	cvta.global.u64 	%rd26, %rd25;
	{ // callseq 53, 0
	.param .b64 param0;
	st.param.b64 	[param0], %rd26;
	.param .b64 param1;
	st.param.b64 	[param1], %rd10;
	.param .b32 retval0;
	call.uni (retval0), 
	vprintf, 
	(
	param0, 
	param1
	);
	ld.param.b32 	%r103, [retval0];
	} // callseq 53
	add.s64 	%rd31, %rd31, 1;
	add.s32 	%r111, %r111, 1;
	setp.ne.s32 	%p9, %r111, 0;
	@%p9 bra 	$L__BB6_12;
$L__BB6_13:
	mov.u64 	%rd28, $str$12;
	cvta.global.u64 	%rd29, %rd28;
	{ // callseq 54, 0
	.param .b64 param0;
	st.param.b64 	[param0], %rd29;
	.param .b64 param1;
	st.param.b64 	[param1], 0;
	.param .b32 retval0;
	call.uni (retval0), 
	vprintf, 
	(
	param0, 
	param1
	);
	ld.param.b32 	%r105, [retval0];
	} // callseq 54
	ret;

}
	// .globl	_Z15printGridKernelPbiii
.visible .entry _Z15printGridKernelPbiii(
	.param .u64 .ptr .align 1 _Z15printGridKernelPbiii_param_0,
	.param .u32 _Z15printGridKernelPbiii_param_1,
	.param .u32 _Z15printGridKernelPbiii_param_2,
	.param .u32 _Z15printGridKernelPbiii_param_3
)
{
	.local .align 8 .b8 	__local_depot7[8];
	.reg .b64 	%SP;
	.reg .b64 	%SPL;
	.reg .pred 	%p<43>;
	.reg .b32 	%r<233>;
	.reg .b64 	%rd<137>;

	mov.u64 	%SPL, __local_depot7;
	cvta.local.u64 	%SP, %SPL;
	ld.param.u64 	%rd6, [_Z15printGridKernelPbiii_param_0];
	ld.param.u32 	%r37, [_Z15printGridKernelPbiii_param_1];
	ld.param.u32 	%r38, [_Z15printGridKernelPbiii_param_2];
	ld.param.u32 	%r39, [_Z15printGridKernelPbiii_param_3];
	cvta.to.global.u64 	%rd1, %rd6;
	add.u64 	%rd7, %SP, 0;
	add.u64 	%rd2, %SPL, 0;
	mul.lo.s32 	%r40, %r38, %r37;
	mul.lo.s32 	%r41, %r40, %r39;
	setp.gt.s32 	%p1, %r41, 0;
	@%p1 bra 	$L__BB7_2;
	mov.u64 	%rd135, $str$13;
	cvta.global.u64 	%rd136, %rd135;
	{ // callseq 111, 0
	.param .b64 param0;
	st.param.b64 	[param0], %rd136;
	.param .b64 param1;
	st.param.b64 	[param1], 0;
	.param .b32 retval0;
	call.uni (retval0), 
	vprintf, 
	(
	param0, 
	param1
	);
	ld.param.b32 	%r219, [retval0];
	} // callseq 111
	bra.uni 	$L__BB7_84;
$L__BB7_2:
	mov.u64 	%rd8, $str$14;
	cvta.global.u64 	%rd9, %rd8;
	{ // callseq 55, 0
	.param .b64 param0;
	st.param.b64 	[param0], %rd9;
	.param .b64 param1;
	st.param.b64 	[param1], 0;
	.param .b32 retval0;
	call.uni (retval0), 
	vprintf, 
	(
	param0, 
	param1
	);
	ld.param.b32 	%r42, [retval0];
	} // callseq 55
	setp.lt.s32 	%p2, %r39, 1;
	@%p2 bra 	$L__BB7_84;
	setp.lt.s32 	%p3, %r37, 1;
	add.s32 	%r1, %r38, -1;
	@%p3 bra 	$L__BB7_73;
	setp.gt.s32 	%p12, %r38, 0;
	@%p12 bra 	$L__BB7_14;
	and.b32  	%r2, %r37, 3;
	and.b32  	%r3, %r37, 2147483644;
	mov.b32 	%r227, 0;
	mov.u64 	%rd22, $str$15;
	mov.u64 	%rd27, $str$12;
$L__BB7_6:
	setp.lt.u32 	%p13, %r37, 4;
	st.local.u32 	[%rd2], %r227;
	cvta.global.u64 	%rd23, %rd22;
	{ // callseq 71, 0
	.param .b64 param0;
	st.param.b64 	[param0], %rd23;
	.param .b64 param1;
	st.param.b64 	[param1], %rd7;
	.param .b32 retval0;
	call.uni (retval0), 
	vprintf, 
	(
	param0, 
	param1
	);
	ld.param.b32 	%r89, [retval0];
	} // callseq 71
	@%p13 bra 	$L__BB7_9;
	mov.b32 	%r228, 0;
$L__BB7_8:
	cvta.global.u64 	%rd26, %rd27;
	{ // callseq 72, 0
	.param .b64 param0;
	st.param.b64 	[param0], %rd26;
	.param .b64 param1;
	st.param.b64 	[param1], 0;
	.param .b32 retval0;
	call.uni (retval0), 
	vprintf, 
	(
	param0, 
	param1
	);
	ld.param.b32 	%r92, [retval0];
	} // callseq 72
	{ // callseq 73, 0
	.param .b64 param0;
	st.param.b64 	[param0], %rd26;
	.param .b64 param1;
	st.param.b64 	[param1], 0;
	.param .b32 retval0;
	call.uni (retval0), 
	vprintf, 
	(
	param0, 
	param1
	);
	ld.param.b32 	%r94, [retval0];
	} // callseq 73
	{ // callseq 74, 0
	.param .b64 param0;
	st.param.b64 	[param0], %rd26;
	.param .b64 param1;
	st.param.b64 	[param1], 0;
	.param .b32 retval0;
	call.uni (retval0), 
	vprintf, 
	(
	param0, 
	param1
	);
	ld.param.b32 	%r96, [retval0];
	} // callseq 74
	{ // callseq 75, 0
	.param .b64 param0;
	st.param.b64 	[param0], %rd26;
	.param .b64 param1;
	st.param.b64 	[param1], 0;
	.param .b32 retval0;
	call.uni (retval0), 
	vprintf, 
	(
	param0, 
	param1
	);
	ld.param.b32 	%r98, [retval0];
	} // callseq 75
	add.s32 	%r228, %r228, 4;
	setp.ne.s32 	%p14, %r228, %r3;
	@%p14 bra 	$L__BB7_8;
$L__BB7_9:
	setp.eq.s32 	%p15, %r2, 0;
	@%p15 bra 	$L__BB7_13;
	setp.eq.s32 	%p16, %r2, 1;
	cvta.global.u64 	%rd28, %rd27;
	{ // callseq 76, 0
	.param .b64 param0;
	st.param.b64 	[param0], %rd28;
	.param .b64 param1;
	st.param.b64 	[param1], 0;
	.param .b32 retval0;
	call.uni (retval0), 
	vprintf, 
	(
	param0, 
	param1
	);
	ld.param.b32 	%r100, [retval0];
	} // callseq 76
	@%p16 bra 	$L__BB7_13;
	setp.eq.s32 	%p17, %r2, 2;
	cvta.global.u64 	%rd30, %rd27;
	{ // callseq 77, 0
	.param .b64 param0;
	st.param.b64 	[param0], %rd30;
	.param .b64 param1;
	st.param.b64 	[param1], 0;
	.param .b32 retval0;
	call.uni (retval0), 
	vprintf, 
	(
	param0, 
	param1
	);
	ld.param.b32 	%r102, [retval0];
	} // callseq 77
	@%p17 bra 	$L__BB7_13;
	cvta.global.u64 	%rd32, %rd27;
	{ // callseq 78, 0
	.param .b64 param0;
	st.param.b64 	[param0], %rd32;
	.param .b64 param1;
	st.param.b64 	[param1], 0;
	.param .b32 retval0;
	call.uni (retval0), 
	vprintf, 
	(
	param0, 
	param1
	);
	ld.param.b32 	%r104, [retval0];
	} // callseq 78
$L__BB7_13:
	add.s32 	%r227, %r227, 1;
	setp.eq.s32 	%p18, %r227, %r39;
	@%p18 bra 	$L__BB7_84;
	bra.uni 	$L__BB7_6;
$L__BB7_14:
	and.b32  	%r4, %r38, 7;
	add.s32 	%r5, %r4, -1;
	and.b32  	%r6, %r38, 3;
	and.b32  	%r7, %r38, 2147483640;
	and.b32  	%r8, %r38, 1;
	mov.b32 	%r221, 0;
	mov.u64 	%rd33, $str$15;
	mov.u64 	%rd133, $str$12;
	mov.u64 	%rd130, $str$16;
	mov.u64 	%rd125, $str$11;
$L__BB7_15:
	st.local.u32 	[%rd2], %r221;
	cvta.global.u64 	%rd34, %rd33;
	{ // callseq 79, 0
	.param .b64 param0;
	st.param.b64 	[param0], %rd34;
	.param .b64 param1;
	st.param.b64 	[param1], %rd7;
	.param .b32 retval0;
	call.uni (retval0), 
	vprintf, 
	(
	param0, 
	param1
	);
	ld.param.b32 	%r108, [retval0];
	} // callseq 79
	mul.lo.s32 	%r10, %r221, %r37;
	mov.b32 	%r222, 0;
$L__BB7_16:
	setp.lt.u32 	%p19, %r38, 8;
	add.s32 	%r111, %r222, %r10;
	mul.lo.s32 	%r12, %r111, %r38;
	mov.b32 	%r225, 0;
	@%p19 bra 	$L__BB7_43;
	mov.b32 	%r223, 0;
$L__BB7_18:
	.pragma "nounroll";
	add.s32 	%r113, %r223, %r12;
	setp.eq.s32 	%p20, %r223, %r1;
	cvt.s64.s32 	%rd36, %r113;
	add.s64 	%rd3, %rd1, %rd36;
	@%p20 bra 	$L__BB7_20;
	ld.global.s8 	%r114, [%rd3];
	st.local.u32 	[%rd2], %r114;
	cvta.global.u64 	%rd38, %rd125;
	{ // callseq 80, 0
	.param .b64 param0;
	st.param.b64 	[param0], %rd38;
	.param .b64 param1;
	st.param.b64 	[param1], %rd7;
	.param .b32 retval0;
	call.uni (retval0), 
	vprintf, 
	(
	param0, 
	param1
	);
	ld.param.b32 	%r115, [retval0];
	} // callseq 80
	bra.uni 	$L__BB7_21;
$L__BB7_20:
	ld.global.s8 	%r117, [%rd3];
	st.local.u32 	[%rd2], %r117;
	cvta.global.u64 	%rd41, %rd130;
	{ // callseq 81, 0
	.param .b64 param0;
	st.param.b64 	[param0], %rd41;
	.param .b64 param1;
	st.param.b64 	[param1], %rd7;
	.param .b32 retval0;
	call.uni (retval0), 
	vprintf, 
	(
	param0, 
	param1
	);
	ld.param.b32 	%r118, [retval0];
	} // callseq 81
$L__BB7_21:
	add.s32 	%r120, %r38, -2;
	setp.eq.s32 	%p21, %r223, %r120;
	@%p21 bra 	$L__BB7_23;
	ld.global.s8 	%r121, [%rd3+1];
	st.local.u32 	[%rd2], %r121;
	cvta.global.u64 	%rd44, %rd125;
	{ // callseq 82, 0
	.param .b64 param0;
	st.param.b64 	[param0], %rd44;
	.param .b64 param1;
	st.param.b64 	[param1], %rd7;
	.param .b32 retval0;
	call.uni (retval0), 
	vprintf, 
	(
	param0, 
	param1
	);
	ld.param.b32 	%r122, [retval0];
	} // callseq 82
	bra.uni 	$L__BB7_24;
$L__BB7_23:
	ld.global.s8 	%r124, [%rd3+1];
	st.local.u32 	[%rd2], %r124;
	cvta.global.u64 	%rd47, %rd130;
	{ // callseq 83, 0
	.param .b64 param0;
	st.param.b64 	[param0], %rd47;
	.param .b64 param1;
	st.param.b64 	[param1], %rd7;
	.param .b32 retval0;
	call.uni (retval0), 
	vprintf, 
	(
	param0, 
	param1
	);
	ld.param.b32 	%r125, [retval0];
	} // callseq 83
$L__BB7_24:
	add.s32 	%r127, %r38, -3;
	setp.eq.s32 	%p22, %r223, %r127;
	@%p22 bra 	$L__BB7_26;
	ld.global.s8 	%r128, [%rd3+2];
	st.local.u32 	[%rd2], %r128;
	cvta.global.u64 	%rd50, %rd125;
	{ // callseq 84, 0
	.param .b64 param0;
	st.param.b64 	[param0], %rd50;
	.param .b64 param1;
	st.param.b64 	[param1], %rd7;
	.param .b32 retval0;
	call.uni (retval0), 
	vprintf, 
	(
	param0, 
	param1
	);
	ld.param.b32 	%r129, [retval0];
	} // callseq 84
	bra.uni 	$L__BB7_27;
$L__BB7_26:
	ld.global.s8 	%r131, [%rd3+2];
	st.local.u32 	[%rd2], %r131;
	cvta.global.u64 	%rd53, %rd130;
	{ // callseq 85, 0
	.param .b64 param0;
	st.param.b64 	[param0], %rd53;
	.param .b64 param1;
	st.param.b64 	[param1], %rd7;
	.param .b32 retval0;
	call.uni (retval0), 
	vprintf, 
	(
	param0, 
	param1
	);
	ld.param.b32 	%r132, [retval0];
	} // callseq 85
$L__BB7_27:
	add.s32 	%r134, %r38, -4;
	setp.eq.s32 	%p23, %r223, %r134;
	@%p23 bra 	$L__BB7_29;
	ld.global.s8 	%r135, [%rd3+3];
	st.local.u32 	[%rd2], %r135;
	cvta.global.u64 	%rd56, %rd125;
	{ // callseq 86, 0
	.param .b64 param0;
	st.param.b64 	[param0], %rd56;
	.param .b64 param1;
	st.param.b64 	[param1], %rd7;
	.param .b32 retval0;
	call.uni (retval0), 
	vprintf, 
	(
	param0, 
	param1
	);
	ld.param.b32 	%r136, [retval0];
	} // callseq 86
	bra.uni 	$L__BB7_30;
$L__BB7_29:
	ld.global.s8 	%r138, [%rd3+3];
	st.local.u32 	[%rd2], %r138;
	cvta.global.u64 	%rd59, %rd130;
	{ // callseq 87, 0
	.param .b64 param0;
	st.param.b64 	[param0], %rd59;
	.param .b64 param1;
	st.param.b64 	[param1], %rd7;
	.param .b32 retval0;
	call.uni (retval0), 
	vprintf, 
	(
	param0, 
	param1
	);
	ld.param.b32 	%r139, [retval0];
	} // callseq 87
$L__BB7_30:
	add.s32 	%r141, %r38, -5;
	setp.eq.s32 	%p24, %r223, %r141;
	@%p24 bra 	$L__BB7_32;
	ld.global.s8 	%r142, [%rd3+4];
	st.local.u32 	[%rd2], %r142;
	cvta.global.u64 	%rd62, %rd125;
	{ // callseq 88, 0
	.param .b64 param0;
	st.param.b64 	[param0], %rd62;
	.param .b64 param1;
	st.param.b64 	[param1], %rd7;
	.param .b32 retval0;
	call.uni (retval0), 
	vprintf, 
	(
	param0, 
	param1
	);
	ld.param.b32 	%r143, [retval0];
	} // callseq 88
	bra.uni 	$L__BB7_33;
$L__BB7_32:
	ld.global.s8 	%r145, [%rd3+4];
	st.local.u32 	[%rd2], %r145;
	cvta.global.u64 	%rd65, %rd130;
	{ // callseq 89, 0
	.param .b64 param0;
	st.param.b64 	[param0], %rd65;
	.param .b64 param1;
	st.param.b64 	[param1], %rd7;
	.param .b32 retval0;
	call.uni (retval0), 
	vprintf, 
	(
	param0, 
	param1
	);
	ld.param.b32 	%r146, [retval0];
	} // callseq 89
$L__BB7_33:
	add.s32 	%r148, %r38, -6;
	setp.eq.s32 	%p25, %r223, %r148;
	@%p25 bra 	$L__BB7_35;
	ld.global.s8 	%r149, [%rd3+5];
	st.local.u32 	[%rd2], %r149;
	cvta.global.u64 	%rd68, %rd125;
	{ // callseq 90, 0
	.param .b64 param0;
	st.param.b64 	[param0], %rd68;
	.param .b64 param1;
	st.param.b64 	[param1], %rd7;
	.param .b32 retval0;
	call.uni (retval0), 
	vprintf, 
	(
	param0, 
	param1
	);
	ld.param.b32 	%r150, [retval0];
	} // callseq 90
	bra.uni 	$L__BB7_36;
$L__BB7_35:
	ld.global.s8 	%r152, [%rd3+5];
	st.local.u32 	[%rd2], %r152;
	cvta.global.u64 	%rd71, %rd130;
	{ // callseq 91, 0
	.param .b64 param0;
	st.param.b64 	[param0], %rd71;
	.param .b64 param1;
	st.param.b64 	[param1], %rd7;
	.param .b32 retval0;
	call.uni (retval0), 
	vprintf, 
	(
	param0, 
	param1
	);
	ld.param.b32 	%r153, [retval0];
	} // callseq 91
$L__BB7_36:
	add.s32 	%r155, %r38, -7;
	setp.eq.s32 	%p26, %r223, %r155;
	@%p26 bra 	$L__BB7_38;
	ld.global.s8 	%r156, [%rd3+6];
	st.local.u32 	[%rd2], %r156;
	cvta.global.u64 	%rd74, %rd125;
	{ // callseq 92, 0
	.param .b64 param0;
	st.param.b64 	[param0], %rd74;
	.param .b64 param1;
	st.param.b64 	[param1], %rd7;
	.param .b32 retval0;
	call.uni (retval0), 
	vprintf, 
	(
	param0, 
	param1
	);
	ld.param.b32 	%r157, [retval0];
	} // callseq 92
	bra.uni 	$L__BB7_39;
$L__BB7_38:
	ld.global.s8 	%r159, [%rd3+6];
	st.local.u32 	[%rd2], %r159;
	cvta.global.u64 	%rd77, %rd130;
	{ // callseq 93, 0
	.param .b64 param0;
	st.param.b64 	[param0], %rd77;
	.param .b64 param1;
	st.param.b64 	[param1], %rd7;
	.param .b32 retval0;
	call.uni (retval0), 
	vprintf, 
	(
	param0, 
	param1
	);
	ld.param.b32 	%r160, [retval0];
	} // callseq 93
$L__BB7_39:
	add.s32 	%r162, %r38, -8;
	setp.eq.s32 	%p27, %r223, %r162;
	@%p27 bra 	$L__BB7_41;
	ld.global.s8 	%r163, [%rd3+7];
	st.local.u32 	[%rd2], %r163;
	cvta.global.u64 	%rd80, %rd125;
	{ // callseq 94, 0
	.param .b64 param0;
	st.param.b64 	[param0], %rd80;
	.param .b64 param1;
	st.param.b64 	[param1], %rd7;
	.param .b32 retval0;
	call.uni (retval0), 
	vprintf, 
	(
	param0, 
	param1
	);
	ld.param.b32 	%r164, [retval0];
	} // callseq 94
	bra.uni 	$L__BB7_42;
$L__BB7_41:
	ld.global.s8 	%r166, [%rd3+7];
	st.local.u32 	[%rd2], %r166;
	cvta.global.u64 	%rd83, %rd130;
	{ // callseq 95, 0
	.param .b64 param0;
	st.param.b64 	[param0], %rd83;
	.param .b64 param1;
	st.param.b64 	[param1], %rd7;
	.param .b32 retval0;
	call.uni (retval0), 
	vprintf, 
	(
	param0, 
	param1
	);
	ld.param.b32 	%r167, [retval0];
	} // callseq 95
$L__BB7_42:
	add.s32 	%r223, %r223, 8;
	setp.ne.s32 	%p28, %r223, %r7;
	mov.u32 	%r225, %r7;
	@%p28 bra 	$L__BB7_18;
$L__BB7_43:
	setp.eq.s32 	%p29, %r4, 0;
	@%p29 bra 	$L__BB7_71;
	setp.lt.u32 	%p30, %r5, 3;
	@%p30 bra 	$L__BB7_58;
	add.s32 	%r169, %r225, %r12;
	setp.eq.s32 	%p31, %r225, %r1;
	cvt.s64.s32 	%rd85, %r169;
	add.s64 	%rd4, %rd1, %rd85;
	@%p31 bra 	$L__BB7_47;
	ld.global.s8 	%r170, [%rd4];
	st.local.u32 	[%rd2], %r170;
	cvta.global.u64 	%rd87, %rd125;
	{ // callseq 96, 0
	.param .b64 param0;
	st.param.b64 	[param0], %rd87;
	.param .b64 param1;
	st.param.b64 	[param1], %rd7;
	.param .b32 retval0;
	call.uni (retval0), 
	vprintf, 
	(
	param0, 
	param1
	);
	ld.param.b32 	%r171, [retval0];
	} // callseq 96
	bra.uni 	$L__BB7_48;
$L__BB7_47:
	ld.global.s8 	%r173, [%rd4];
	st.local.u32 	[%rd2], %r173;
	cvta.global.u64 	%rd90, %rd130;
	{ // callseq 97, 0
	.param .b64 param0;
	st.param.b64 	[param0], %rd90;
	.param .b64 param1;
	st.param.b64 	[param1], %rd7;
	.param .b32 retval0;
	call.uni (retval0), 
	vprintf, 
	(
	param0, 
	param1
	);
	ld.param.b32 	%r174, [retval0];
	} // callseq 97
$L__BB7_48:
	add.s32 	%r176, %r38, -2;
	setp.eq.s32 	%p32, %r225, %r176;
	@%p32 bra 	$L__BB7_50;
	ld.global.s8 	%r177, [%rd4+1];
	st.local.u32 	[%rd2], %r177;
	cvta.global.u64 	%rd93, %rd125;
	{ // callseq 98, 0
	.param .b64 param0;
	st.param.b64 	[param0], %rd93;
	.param .b64 param1;
	st.param.b64 	[param1], %rd7;
	.param .b32 retval0;
	call.uni (retval0), 
	vprintf, 
	(
	param0, 
	param1
	);
	ld.param.b32 	%r178, [retval0];
	} // callseq 98
	bra.uni 	$L__BB7_51;
$L__BB7_50:
	ld.global.s8 	%r180, [%rd4+1];
	st.local.u32 	[%rd2], %r180;
	cvta.global.u64 	%rd96, %rd130;
	{ // callseq 99, 0
	.param .b64 param0;
	st.param.b64 	[param0], %rd96;
	.param .b64 param1;
	st.param.b64 	[param1], %rd7;
	.param .b32 retval0;
	call.uni (retval0), 
	vprintf, 
	(
	param0, 
	param1
	);
	ld.param.b32 	%r181, [retval0];
	} // callseq 99
$L__BB7_51:
	add.s32 	%r183, %r38, -3;
	setp.eq.s32 	%p33, %r225, %r183;
	@%p33 bra 	$L__BB7_53;
	ld.global.s8 	%r184, [%rd4+2];
	st.local.u32 	[%rd2], %r184;
	cvta.global.u64 	%rd99, %rd125;
	{ // callseq 100, 0
	.param .b64 param0;
	st.param.b64 	[param0], %rd99;
	.param .b64 param1;
	st.param.b64 	[param1], %rd7;
	.param .b32 retval0;
	call.uni (retval0), 
	vprintf, 
	(
	param0, 
	param1
	);
	ld.param.b32 	%r185, [retval0];
	} // callseq 100
	bra.uni 	$L__BB7_54;
$L__BB7_53:
	ld.global.s8 	%r187, [%rd4+2];
	st.local.u32 	[%rd2], %r187;
	cvta.global.u64 	%rd102, %rd130;
	{ // callseq 101, 0
	.param .b64 param0;
	st.param.b64 	[param0], %rd102;
	.param .b64 param1;
	st.param.b64 	[param1], %rd7;
	.param .b32 retval0;
	call.uni (retval0), 
	vprintf, 
	(
	param0, 
	param1
	);
	ld.param.b32 	%r188, [retval0];
	} // callseq 101
$L__BB7_54:
	add.s32 	%r190, %r38, -4;
	setp.eq.s32 	%p34, %r225, %r190;
	@%p34 bra 	$L__BB7_56;
	ld.global.s8 	%r191, [%rd4+3];
	st.local.u32 	[%rd2], %r191;
	cvta.global.u64 	%rd105, %rd125;
	{ // callseq 102, 0
	.param .b64 param0;
	st.param.b64 	[param0], %rd105;
	.param .b64 param1;
	st.param.b64 	[param1], %rd7;
	.param .b32 retval0;
	call.uni (retval0), 
	vprintf, 
	(
	param0, 
	param1
	);
	ld.param.b32 	%r192, [retval0];
	} // callseq 102
	bra.uni 	$L__BB7_57;
$L__BB7_56:
	ld.global.s8 	%r194, [%rd4+3];
	st.local.u32 	[%rd2], %r194;
	cvta.global.u64 	%rd108, %rd130;
	{ // callseq 103, 0
	.param .b64 param0;
	st.param.b64 	[param0], %rd108;
	.param .b64 param1;
	st.param.b64 	[param1], %rd7;
	.param .b32 retval0;
	call.uni (retval0), 
	vprintf, 
	(
	param0, 
	param1
	);
	ld.param.b32 	%r195, [retval0];
	} // callseq 103
$L__BB7_57:
	add.s32 	%r225, %r225, 4;
$L__BB7_58:
	setp.eq.s32 	%p35, %r6, 0;
	@%p35 bra 	$L__BB7_71;
	setp.eq.s32 	%p36, %r6, 1;
	@%p36 bra 	$L__BB7_67;
	add.s32 	%r197, %r225, %r12;
	setp.eq.s32 	%p37, %r225, %r1;
	cvt.s64.s32 	%rd110, %r197;
	add.s64 	%rd5, %rd1, %rd110;
	@%p37 bra 	$L__BB7_62;
	ld.global.s8 	%r198, [%rd5];
	st.local.u32 	[%rd2], %r198;
	cvta.global.u64 	%rd112, %rd125;
	{ // callseq 104, 0
	.param .b64 param0;
	st.param.b64 	[param0], %rd112;
	.param .b64 param1;
	st.param.b64 	[param1], %rd7;
	.param .b32 retval0;
	call.uni (retval0), 
	vprintf, 
	(
	param0, 
	param1
	);
	ld.param.b32 	%r199, [retval0];
	} // callseq 104
	bra.uni 	$L__BB7_63;
$L__BB7_62:
	ld.global.s8 	%r201, [%rd5];
	st.local.u32 	[%rd2], %r201;
	cvta.global.u64 	%rd115, %rd130;
	{ // callseq 105, 0
	.param .b64 param0;
	st.param.b64 	[param0], %rd115;
	.param .b64 param1;
	st.param.b64 	[param1], %rd7;
	.param .b32 retval0;
	call.uni (retval0), 
	vprintf, 
	(
	param0, 
	param1
	);
	ld.param.b32 	%r202, [retval0];
	} // callseq 105
$L__BB7_63:
	add.s32 	%r204, %r38, -2;
	setp.eq.s32 	%p38, %r225, %r204;
	@%p38 bra 	$L__BB7_65;
	ld.global.s8 	%r205, [%rd5+1];
	st.local.u32 	[%rd2], %r205;
	cvta.global.u64 	%rd118, %rd125;
	{ // callseq 106, 0
	.param .b64 param0;
	st.param.b64 	[param0], %rd118;
	.param .b64 param1;
	st.param.b64 	[param1], %rd7;
	.param .b32 retval0;
	call.uni (retval0), 
	vprintf, 
	(
	param0, 
	param1
	);
	ld.param.b32 	%r206, [retval0];
	} // callseq 106
	bra.uni 	$L__BB7_66;
$L__BB7_65:
	ld.global.s8 	%r208, [%rd5+1];
	st.local.u32 	[%rd2], %r208;
	cvta.global.u64 	%rd121, %rd130;
	{ // callseq 107, 0
	.param .b64 param0;
	st.param.b64 	[param0], %rd121;
	.param .b64 param1;
	st.param.b64 	[param1], %rd7;
	.param .b32 retval0;
	call.uni (retval0), 
	vprintf, 
	(
	param0, 
	param1
	);
	ld.param.b32 	%r209, [retval0];
	} // callseq 107
$L__BB7_66:
	add.s32 	%r225, %r225, 2;
$L__BB7_67:
	setp.eq.s32 	%p39, %r8, 0;
	@%p39 bra 	$L__BB7_71;
	add.s32 	%r20, %r225, %r12;
	setp.eq.s32 	%p40, %r225, %r1;
	@%p40 bra 	$L__BB7_70;
	cvt.s64.s32 	%rd123, %r20;
	add.s64 	%rd124, %rd1, %rd123;
	ld.global.s8 	%r211, [%rd124];
	st.local.u32 	[%rd2], %r211;
	cvta.global.u64 	%rd126, %rd125;
	{ // callseq 108, 0
	.param .b64 param0;
	st.param.b64 	[param0], %rd126;
	.param .b64 param1;
	st.param.b64 	[param1], %rd7;
	.param .b32 retval0;
	call.uni (retval0), 
	vprintf, 
	(
	param0, 
	param1
	);
	ld.param.b32 	%r212, [retval0];
	} // callseq 108
	bra.uni 	$L__BB7_71;
$L__BB7_70:
	cvt.s64.s32 	%rd128, %r20;
	add.s64 	%rd129, %rd1, %rd128;
	ld.global.s8 	%r214, [%rd129];
	st.local.u32 	[%rd2], %r214;
	cvta.global.u64 	%rd131, %rd130;
	{ // callseq 109, 0
	.param .b64 param0;
	st.param.b64 	[param0], %rd131;
	.param .b64 param1;
	st.param.b64 	[param1], %rd7;
	.param .b32 retval0;
	call.uni (retval0), 
	vprintf, 
	(
	param0, 
	param1
	);
	ld.param.b32 	%r215, [retval0];
	} // callseq 109
$L__BB7_71:
	cvta.global.u64 	%rd134, %rd133;
	{ // callseq 110, 0
	.param .b64 param0;
	st.param.b64 	[param0], %rd134;
	.param .b64 param1;
	st.param.b64 	[param1], 0;
	.param .b32 retval0;
	call.uni (retval0), 
	vprintf, 
	(
	param0, 
	param1
	);
	ld.param.b32 	%r217, [retval0];
	} // callseq 110
	add.s32 	%r222, %r222, 1;
	setp.ne.s32 	%p41, %r222, %r37;
	@%p41 bra 	$L__BB7_16;
	add.s32 	%r221, %r221, 1;
	setp.eq.s32 	%p42, %r221, %r39;
	@%p42 bra 	$L__BB7_84;
	bra.uni 	$L__BB7_15;
$L__BB7_73:
	and.b32  	%r27, %r39, 7;
	setp.lt.u32 	%p4, %r39, 8;
	mov.b32 	%r231, 0;
	@%p4 bra 	$L__BB7_76;
	and.b32  	%r231, %r39, 2147483640;
	mov.b32 	%r229, 0;
	mov.u64 	%rd10, $str$15;
$L__BB7_75:
	.pragma "nounroll";
	st.local.u32 	[%rd2], %r229;
	cvta.global.u64 	%rd11, %rd10;
	{ // callseq 56, 0
	.param .b64 param0;
	st.param.b64 	[param0], %rd11;
	.param .b64 param1;
	st.param.b64 	[param1], %rd7;
	.param .b32 retval0;
	call.uni (retval0), 
	vprintf, 
	(
	param0, 
	param1
	);
	ld.param.b32 	%r46, [retval0];
	} // callseq 56
	add.s32 	%r48, %r229, 1;
	st.local.u32 	[%rd2], %r48;
	{ // callseq 57, 0
	.param .b64 param0;
	st.param.b64 	[param0], %rd11;
	.param .b64 param1;
	st.param.b64 	[param1], %rd7;
	.param .b32 retval0;
	call.uni (retval0), 
	vprintf, 
	(
	param0, 
	param1
	);
	ld.param.b32 	%r49, [retval0];
	} // callseq 57
	add.s32 	%r51, %r229, 2;
	st.local.u32 	[%rd2], %r51;
	{ // callseq 58, 0
	.param .b64 param0;
	st.param.b64 	[param0], %rd11;
	.param .b64 param1;
	st.param.b64 	[param1], %rd7;
	.param .b32 retval0;
	call.uni (retval0), 
	vprintf, 
	(
	param0, 
	param1
	);
	ld.param.b32 	%r52, [retval0];
	} // callseq 58
	add.s32 	%r54, %r229, 3;
	st.local.u32 	[%rd2], %r54;
	{ // callseq 59, 0
	.param .b64 param0;
	st.param.b64 	[param0], %rd11;
	.param .b64 param1;
	st.param.b64 	[param1], %rd7;
	.param .b32 retval0;
	call.uni (retval0), 
	vprintf, 
	(
	param0, 
	param1
	);
	ld.param.b32 	%r55, [retval0];
	} // callseq 59
	add.s32 	%r57, %r229, 4;
	st.local.u32 	[%rd2], %r57;
	{ // callseq 60, 0
	.param .b64 param0;
	st.param.b64 	[param0], %rd11;
	.param .b64 param1;
	st.param.b64 	[param1], %rd7;
	.param .b32 retval0;
	call.uni (retval0), 
	vprintf, 
	(
	param0, 
	param1
	);
	ld.param.b32 	%r58, [retval0];
	} // callseq 60
	add.s32 	%r60, %r229, 5;
	st.local.u32 	[%rd2], %r60;
	{ // callseq 61, 0
	.param .b64 param0;
	st.param.b64 	[param0], %rd11;
	.param .b64 param1;
	st.param.b64 	[param1], %rd7;
	.param .b32 retval0;
	call.uni (retval0), 
	vprintf, 
	(
	param0, 
	param1
	);
	ld.param.b32 	%r61, [retval0];
	} // callseq 61
	add.s32 	%r63, %r229, 6;
	st.local.u32 	[%rd2], %r63;
	{ // callseq 62, 0
	.param .b64 param0;
	st.param.b64 	[param0], %rd11;
	.param .b64 param1;
	st.param.b64 	[param1], %rd7;
	.param .b32 retval0;
	call.uni (retval0), 
	vprintf, 
	(
	param0, 
	param1
	);
	ld.param.b32 	%r64, [retval0];
	} // callseq 62
	add.s32 	%r66, %r229, 7;
	st.local.u32 	[%rd2], %r66;
	{ // callseq 63, 0
	.param .b64 param0;
	st.param.b64 	[param0], %rd11;
	.param .b64 param1;
	st.param.b64 	[param1], %rd7;
	.param .b32 retval0;
	call.uni (retval0), 
	vprintf, 
	(
	param0, 
	param1
	);
	ld.param.b32 	%r67, [retval0];
	} // callseq 63
	add.s32 	%r229, %r229, 8;
	setp.ne.s32 	%p5, %r229, %r231;
	@%p5 bra 	$L__BB7_75;
$L__BB7_76:
	setp.eq.s32 	%p6, %r27, 0;
	@%p6 bra 	$L__BB7_84;
	and.b32  	%r32, %r39, 3;
	setp.lt.u32 	%p7, %r27, 4;
	@%p7 bra 	$L__BB7_79;
	st.local.u32 	[%rd2], %r231;
	mov.u64 	%rd13, $str$15;
	cvta.global.u64 	%rd14, %rd13;
	{ // callseq 64, 0
	.param .b64 param0;
	st.param.b64 	[param0], %rd14;
	.param .b64 param1;
	st.param.b64 	[param1], %rd7;
	.param .b32 retval0;
	call.uni (retval0), 
	vprintf, 
	(
	param0, 
	param1
	);
	ld.param.b32 	%r69, [retval0];
	} // callseq 64
	add.s32 	%r71, %r231, 1;
	st.local.u32 	[%rd2], %r71;
	{ // callseq 65, 0
	.param .b64 param0;
	st.param.b64 	[param0], %rd14;
	.param .b64 param1;
	st.param.b64 	[param1], %rd7;
	.param .b32 retval0;
	call.uni (retval0), 
	vprintf, 
	(
	param0, 
	param1
	);
	ld.param.b32 	%r72, [retval0];
	} // callseq 65
	add.s32 	%r74, %r231, 2;
	st.local.u32 	[%rd2], %r74;
	{ // callseq 66, 0
	.param .b64 param0;
	st.param.b64 	[param0], %rd14;
	.param .b64 param1;
	st.param.b64 	[param1], %rd7;
	.param .b32 retval0;
	call.uni (retval0), 
	vprintf, 
	(
	param0, 
	param1
	);
	ld.param.b32 	%r75, [retval0];
	} // callseq 66
	add.s32 	%r77, %r231, 3;
	st.local.u32 	[%rd2], %r77;
	{ // callseq 67, 0
	.param .b64 param0;
	st.param.b64 	[param0], %rd14;
	.param .b64 param1;
	st.param.b64 	[param1], %rd7;
	.param .b32 retval0;
	call.uni (retval0), 
	vprintf, 
	(
	param0, 
	param1
	);
	ld.param.b32 	%r78, [retval0];
	} // callseq 67
	add.s32 	%r231, %r231, 4;
$L__BB7_79:
	setp.eq.s32 	%p8, %r32, 0;
	@%p8 bra 	$L__BB7_84;
	setp.eq.s32 	%p9, %r32, 1;
	@%p9 bra 	$L__BB7_82;
	st.local.u32 	[%rd2], %r231;
	mov.u64 	%rd16, $str$15;
	cvta.global.u64 	%rd17, %rd16;
	{ // callseq 68, 0
	.param .b64 param0;
	st.param.b64 	[param0], %rd17;
	.param .b64 param1;
	st.param.b64 	[param1], %rd7;
	.param .b32 retval0;
	call.uni (retval0), 
	vprintf, 
	(
	param0, 
	param1
	);
	ld.param.b32 	%r80, [retval0];
	} // callseq 68
	add.s32 	%r82, %r231, 1;
	st.local.u32 	[%rd2], %r82;
	{ // callseq 69, 0
	.param .b64 param0;
	st.param.b64 	[param0], %rd17;
	.param .b64 param1;
	st.param.b64 	[param1], %rd7;
	.param .b32 retval0;
	call.uni (retval0), 
	vprintf, 
	(
	param0, 
	param1
	);
	ld.param.b32 	%r83, [retval0];
	} // callseq 69
	add.s32 	%r231, %r231, 2;
$L__BB7_82:
	and.b32  	%r85, %r39, 1;
	setp.eq.b32 	%p10, %r85, 1;
	not.pred 	%p11, %p10;
	@%p11 bra 	$L__BB7_84;
	st.local.u32 	[%rd2], %r231;
	mov.u64 	%rd19, $str$15;
	cvta.global.u64 	%rd20, %rd19;
	{ // callseq 70, 0
	.param .b64 param0;
	st.param.b64 	[param0], %rd20;
	.param .b64 param1;
	st.param.b64 	[param1], %rd7;
	.param .b32 retval0;
	call.uni (retval0), 
	vprintf, 
	(
	param0, 
	param1
	);
	ld.param.b32 	%r86, [retval0];
	} // callseq 70
$L__BB7_84:
	ret;

}
	// .globl	_Z13printPcKernelP5Pointi
.visible .entry _Z13printPcKernelP5Pointi(
	.param .u64 .ptr .align 1 _Z13printPcKernelP5Pointi_param_0,
	.param .u32 _Z13printPcKernelP5Pointi_param_1
)
{
	.local .align 16 .b8 	__local_depot8[16];
	.reg .b64 	%SP;
	.reg .b64 	%SPL;
	.reg .pred 	%p<10>;
	.reg .b32 	%r<196>;
	.reg .b64 	%rd<31>;

	mov.u64 	%SPL, __local_depot8;
	cvta.local.u64 	%SP, %SPL;
	ld.param.u64 	%rd9, [_Z13printPcKernelP5Pointi_param_0];
	ld.param.u32 	%r17, [_Z13printPcKernelP5Pointi_param_1];
	cvta.to.global.u64 	%rd1, %rd9;
	add.u64 	%rd10, %SP, 0;
	add.u64 	%rd2, %SPL, 0;
	setp.lt.s32 	%p1, %r17, 1;
	@%p1 bra 	$L__BB8_13;
	and.b32  	%r1, %r17, 15;
	setp.lt.u32 	%p2, %r17, 16;
	mov.b32 	%r192, 0;
	@%p2 bra 	$L__BB8_4;
	and.b32  	%r192, %r17, 2147483632;
	add.s64 	%rd29, %rd1, 96;
	mov.b32 	%r190, 0;
	mov.u64 	%rd11, $str$17;
$L__BB8_3:
	.pragma "nounroll";
	ld.global.u32 	%r20, [%rd29+-96];
	ld.global.u32 	%r21, [%rd29+-92];
	ld.global.u32 	%r22, [%rd29+-88];
	st.local.v4.u32 	[%rd2], {%r190, %r20, %r21, %r22};
	cvta.global.u64 	%rd12, %rd11;
	{ // callseq 112, 0
	.param .b64 param0;
	st.param.b64 	[param0], %rd12;
	.param .b64 param1;
	st.param.b64 	[param1], %rd10;
	.param .b32 retval0;
	call.uni (retval0), 
	vprintf, 
	(
	param0, 
	param1
	);
	ld.param.b32 	%r23, [retval0];
	} // callseq 112
	ld.global.u32 	%r25, [%rd29+-84];
	ld.global.u32 	%r26, [%rd29+-80];
	ld.global.u32 	%r27, [%rd29+-76];
	add.s32 	%r28, %r190, 1;
	st.local.v4.u32 	[%rd2], {%r28, %r25, %r26, %r27};
	{ // callseq 113, 0
	.param .b64 param0;
	st.param.b64 	[param0], %rd12;
	.param .b64 param1;
	st.param.b64 	[param1], %rd10;
	.param .b32 retval0;
	call.uni (retval0), 
	vprintf, 
	(
	param0, 
	param1
	);
	ld.param.b32 	%r29, [retval0];
	} // callseq 113
	ld.global.u32 	%r31, [%rd29+-72];
	ld.global.u32 	%r32, [%rd29+-68];
	ld.global.u32 	%r33, [%rd29+-64];
	add.s32 	%r34, %r190, 2;
	st.local.v4.u32 	[%rd2], {%r34, %r31, %r32, %r33};
	{ // callseq 114, 0
	.param .b64 param0;
	st.param.b64 	[param0], %rd12;
	.param .b64 param1;
	st.param.b64 	[param1], %rd10;
	.param .b32 retval0;
	call.uni (retval0), 
	vprintf, 
	(
	param0, 
	param1
	);
	ld.param.b32 	%r35, [retval0];
	} // callseq 114
	ld.global.u32 	%r37, [%rd29+-60];
	ld.global.u32 	%r38, [%rd29+-56];
	ld.global.u32 	%r39, [%rd29+-52];
	add.s32 	%r40, %r190, 3;
	st.local.v4.u32 	[%rd2], {%r40, %r37, %r38, %r39};
	{ // callseq 115, 0
	.param .b64 param0;
	st.param.b64 	[param0], %rd12;
	.param .b64 param1;
	st.param.b64 	[param1], %rd10;
	.param .b32 retval0;
	call.uni (retval0), 
	vprintf, 
	(
	param0, 
	param1
	);
	ld.param.b32 	%r41, [retval0];
	} // callseq 115
	ld.global.u32 	%r43, [%rd29+-48];
	ld.global.u32 	%r44, [%rd29+-44];
	ld.global.u32 	%r45, [%rd29+-40];
	add.s32 	%r46, %r190, 4;
	st.local.v4.u32 	[%rd2], {%r46, %r43, %r44, %r45};
	{ // callseq 116, 0
	.param .b64 param0;
	st.param.b64 	[param0], %rd12;
	.param .b64 param1;
	st.param.b64 	[param1], %rd10;
	.param .b32 retval0;
	call.uni (retval0), 
	vprintf, 
	(
	param0, 
	param1
	);
	ld.param.b32 	%r47, [retval0];
	} // callseq 116
	ld.global.u32 	%r49, [%rd29+-36];
	ld.global.u32 	%r50, [%rd29+-32];
	ld.global.u32 	%r51, [%rd29+-28];
	add.s32 	%r52, %r190, 5;
	st.local.v4.u32 	[%rd2], {%r52, %r49, %r50, %r51};
	{ // callseq 117, 0
	.param .b64 param0;
	st.param.b64 	[param0], %rd12;
	.param .b64 param1;
	st.param.b64 	[param1], %rd10;
	.param .b32 retval0;
	call.uni (retval0), 
	vprintf, 
	(
	param0, 
	param1
	);
	ld.param.b32 	%r53, [retval0];
	} // callseq 117
	ld.global.u32 	%r55, [%rd29+-24];
	ld.global.u32 	%r56, [%rd29+-20];
	ld.global.u32 	%r57, [%rd29+-16];
	add.s32 	%r58, %r190, 6;
	st.local.v4.u32 	[%rd2], {%r58, %r55, %r56, %r57};
	{ // callseq 118, 0
	.param .b64 param0;
	st.param.b64 	[param0], %rd12;
	.param .b64 param1;
	st.param.b64 	[param1], %rd10;
	.param .b32 retval0;
	call.uni (retval0), 
	vprintf, 
	(
	param0, 
	param1
	);
	ld.param.b32 	%r59, [retval0];
	} // callseq 118
	ld.global.u32 	%r61, [%rd29+-12];
	ld.global.u32 	%r62, [%rd29+-8];
	ld.global.u32 	%r63, [%rd29+-4];
	add.s32 	%r64, %r190, 7;
	st.local.v4.u32 	[%rd2], {%r64, %r61, %r62, %r63};
	{ // callseq 119, 0
	.param .b64 param0;
	st.param.b64 	[param0], %rd12;
	.param .b64 param1;
	st.param.b64 	[param1], %rd10;
	.param .b32 retval0;
	call.uni (retval0), 
	vprintf, 
	(
	param0, 
	param1
	);
	ld.param.b32 	%r65, [retval0];
	} // callseq 119
	ld.global.u32 	%r67, [%rd29];
	ld.global.u32 	%r68, [%rd29+4];
	ld.global.u32 	%r69, [%rd29+8];
	add.s32 	%r70, %r190, 8;
	st.local.v4.u32 	[%rd2], {%r70, %r67, %r68, %r69};
	{ // callseq 120, 0
	.param .b64 param0;
	st.param.b64 	[param0], %rd12;
	.param .b64 param1;
	st.param.b64 	[param1], %rd10;
	.param .b32 retval0;
	call.uni (retval0), 
	vprintf, 
	(
	param0, 
	param1
	);
	ld.param.b32 	%r71, [retval0];
	} // callseq 120
	ld.global.u32 	%r73, [%rd29+12];
	ld.global.u32 	%r74, [%rd29+16];
	ld.global.u32 	%r75, [%rd29+20];
	add.s32 	%r76, %r190, 9;
	st.local.v4.u32 	[%rd2], {%r76, %r73, %r74, %r75};
	{ // callseq 121, 0
	.param .b64 param0;
	st.param.b64 	[param0], %rd12;
	.param .b64 param1;
	st.param.b64 	[param1], %rd10;
	.param .b32 retval0;
	call.uni (retval0), 
	vprintf, 
	(
	param0, 
	param1
	);
	ld.param.b32 	%r77, [retval0];
	} // callseq 121
	ld.global.u32 	%r79, [%rd29+24];
	ld.global.u32 	%r80, [%rd29+28];
	ld.global.u32 	%r81, [%rd29+32];
	add.s32 	%r82, %r190, 10;
	st.local.v4.u32 	[%rd2], {%r82, %r79, %r80, %r81};
	{ // callseq 122, 0
	.param .b64 param0;
	st.param.b64 	[param0], %rd12;
	.param .b64 param1;
	st.param.b64 	[param1], %rd10;
	.param .b32 retval0;
	call.uni (retval0), 
	vprintf, 
	(
	param0, 
	param1
	);
	ld.param.b32 	%r83, [retval0];
	} // callseq 122
	ld.global.u32 	%r85, [%rd29+36];
	ld.global.u32 	%r86, [%rd29+40];
	ld.global.u32 	%r87, [%rd29+44];
	add.s32 	%r88, %r190, 11;
	st.local.v4.u32 	[%rd2], {%r88, %r85, %r86, %r87};
	{ // callseq 123, 0
	.param .b64 param0;
	st.param.b64 	[param0], %rd12;
	.param .b64 param1;
	st.param.b64 	[param1], %rd10;
	.param .b32 retval0;
	call.uni (retval0), 
	vprintf, 
	(
	param0, 
	param1
	);
	ld.param.b32 	%r89, [retval0];
	} // callseq 123
	ld.global.u32 	%r91, [%rd29+48];
	ld.global.u32 	%r92, [%rd29+52];
	ld.global.u32 	%r93, [%rd29+56];
	add.s32 	%r94, %r190, 12;
	st.local.v4.u32 	[%rd2], {%r94, %r91, %r92, %r93};
	{ // callseq 124, 0
	.param .b64 param0;
	st.param.b64 	[param0], %rd12;
	.param .b64 param1;
	st.param.b64 	[param1], %rd10;
	.param .b32 retval0;
	call.uni (retval0), 
	vprintf, 
	(
	param0, 
	param1
	);
	ld.param.b32 	%r95, [retval0];
	} // callseq 124
	ld.global.u32 	%r97, [%rd29+60];
	ld.global.u32 	%r98, [%rd29+64];
	ld.global.u32 	%r99, [%rd29+68];
	add.s32 	%r100, %r190, 13;
	st.local.v4.u32 	[%rd2], {%r100, %r97, %r98, %r99};
	{ // callseq 125, 0
	.param .b64 param0;
	st.param.b64 	[param0], %rd12;
	.param .b64 param1;
	st.param.b64 	[param1], %rd10;
	.param .b32 retval0;
	call.uni (retval0), 
	vprintf, 
	(
	param0, 
	param1
	);
	ld.param.b32 	%r101, [retval0];
	} // callseq 125
	ld.global.u32 	%r103, [%rd29+72];
	ld.global.u32 	%r104, [%rd29+76];
	ld.global.u32 	%r105, [%rd29+80];
	add.s32 	%r106, %r190, 14;
	st.local.v4.u32 	[%rd2], {%r106, %r103, %r104, %r105};
	{ // callseq 126, 0
	.param .b64 param0;
	st.param.b64 	[param0], %rd12;
	.param .b64 param1;
	st.param.b64 	[param1], %rd10;
	.param .b32 retval0;
	call.uni (retval0), 
	vprintf, 
	(
	param0, 
	param1
	);
	ld.param.b32 	%r107, [retval0];
	} // callseq 126
	ld.global.u32 	%r109, [%rd29+84];
	ld.global.u32 	%r110, [%rd29+88];
	ld.global.u32 	%r111, [%rd29+92];
	add.s32 	%r112, %r190, 15;
	st.local.v4.u32 	[%rd2], {%r112, %r109, %r110, %r111};
	{ // callseq 127, 0
	.param .b64 param0;
	st.param.b64 	[param0], %rd12;
	.param .b64 param1;
	st.param.b64 	[param1], %rd10;
	.param .b32 retval0;
	call.uni (retval0), 
	vprintf, 
	(
	param0, 
	param1
	);
	ld.param.b32 	%r113, [retval0];
	} // callseq 127
	add.s64 	%rd29, %rd29, 192;
	add.s32 	%r190, %r190, 16;
	setp.ne.s32 	%p3, %r190, %r192;
	@%p3 bra 	$L__BB8_3;
$L__BB8_4:
	setp.eq.s32 	%p4, %r1, 0;
	@%p4 bra 	$L__BB8_13;
	and.b32  	%r6, %r17, 7;
	setp.lt.u32 	%p5, %r1, 8;
	@%p5 bra 	$L__BB8_7;
	mul.wide.u32 	%rd14, %r192, 12;
	add.s64 	%rd15, %rd1, %rd14;
	ld.global.u32 	%r115, [%rd15];
	ld.global.u32 	%r116, [%rd15+4];
	ld.global.u32 	%r117, [%rd15+8];
	st.local.v4.u32 	[%rd2], {%r192, %r115, %r116, %r117};
	mov.u64 	%rd16, $str$17;
	cvta.global.u64 	%rd17, %rd16;
	add.u64 	%rd18, %SP, 0;
	{ // callseq 128, 0
	.param .b64 param0;
	st.param.b64 	[param0], %rd17;
	.param .b64 param1;
	st.param.b64 	[param1], %rd18;
	.param .b32 retval0;
	call.uni (retval0), 
	vprintf, 
	(
	param0, 
	param1
	);
	ld.param.b32 	%r118, [retval0];
	} // callseq 128
	add.s32 	%r120, %r192, 1;
	ld.global.u32 	%r121, [%rd15+12];
	ld.global.u32 	%r122, [%rd15+16];
	ld.global.u32 	%r123, [%rd15+20];
	st.local.v4.u32 	[%rd2], {%r120, %r121, %r122, %r123};
	{ // callseq 129, 0
	.param .b64 param0;
	st.param.b64 	[param0], %rd17;
	.param .b64 param1;
	st.param.b64 	[param1], %rd18;
	.param .b32 retval0;
	call.uni (retval0), 
	vprintf, 
	(
	param0, 
	param1
	);
	ld.param.b32 	%r124, [retval0];
	} // callseq 129
	add.s32 	%r126, %r192, 2;
	ld.global.u32 	%r127, [%rd15+24];
	ld.global.u32 	%r128, [%rd15+28];
	ld.global.u32 	%r129, [%rd15+32];
	st.local.v4.u32 	[%rd2], {%r126, %r127, %r128, %r129};
	{ // callseq 130, 0
	.param .b64 param0;
	st.param.b64 	[param0], %rd17;
	.param .b64 param1;
	st.param.b64 	[param1], %rd18;
	.param .b32 retval0;
	call.uni (retval0), 
	vprintf, 
	(
	param0, 
	param1
	);
	ld.param.b32 	%r130, [retval0];
	} // callseq 130
	add.s32 	%r132, %r192, 3;
	ld.global.u32 	%r133, [%rd15+36];
	ld.global.u32 	%r134, [%rd15+40];
	ld.global.u32 	%r135, [%rd15+44];
	st.local.v4.u32 	[%rd2], {%r132, %r133, %r134, %r135};
	{ // callseq 131, 0
	.param .b64 param0;
	st.param.b64 	[param0], %rd17;
	.param .b64 param1;
	st.param.b64 	[param1], %rd18;
	.param .b32 retval0;
	call.uni (retval0), 
	vprintf, 
	(
	param0, 
	param1
	);
	ld.param.b32 	%r136, [retval0];
	} // callseq 131
	add.s32 	%r138, %r192, 4;
	ld.global.u32 	%r139, [%rd15+48];
	ld.global.u32 	%r140, [%rd15+52];
	ld.global.u32 	%r141, [%rd15+56];
	st.local.v4.u32 	[%rd2], {%r138, %r139, %r140, %r141};
	{ // callseq 132, 0
	.param .b64 param0;
	st.param.b64 	[param0], %rd17;
	.param .b64 param1;
	st.param.b64 	[param1], %rd18;
	.param .b32 retval0;
	call.uni (retval0), 
	vprintf, 
	(
	param0, 
	param1
	);
	ld.param.b32 	%r142, [retval0];
	} // callseq 132
	add.s32 	%r144, %r192, 5;
	ld.global.u32 	%r145, [%rd15+60];
	ld.global.u32 	%r146, [%rd15+64];
	ld.global.u32 	%r147, [%rd15+68];
	st.local.v4.u32 	[%rd2], {%r144, %r145, %r146, %r147};
	{ // callseq 133, 0
	.param .b64 param0;
	st.param.b64 	[param0], %rd17;
	.param .b64 param1;
	st.param.b64 	[param1], %rd18;
	.param .b32 retval0;
	call.uni (retval0), 
	vprintf, 
	(
	param0, 
	param1
	);
	ld.param.b32 	%r148, [retval0];
	} // callseq 133
	add.s32 	%r150, %r192, 6;
	ld.global.u32 	%r151, [%rd15+72];
	ld.global.u32 	%r152, [%rd15+76];
	ld.global.u32 	%r153, [%rd15+80];
	st.local.v4.u32 	[%rd2], {%r150, %r151, %r152, %r153};
	{ // callseq 134, 0
	.param .b64 param0;
	st.param.b64 	[param0], %rd17;
	.param .b64 param1;
	st.param.b64 	[param1], %rd18;
	.param .b32 retval0;
	call.uni (retval0), 
	vprintf, 
	(
	param0, 
	param1
	);
	ld.param.b32 	%r154, [retval0];
	} // callseq 134
	add.s32 	%r156, %r192, 7;
	ld.global.u32 	%r157, [%rd15+84];
	ld.global.u32 	%r158, [%rd15+88];
	ld.global.u32 	%r159, [%rd15+92];
	st.local.v4.u32 	[%rd2], {%r156, %r157, %r158, %r159};
	{ // callseq 135, 0
	.param .b64 param0;
	st.param.b64 	[param0], %rd17;
	.param .b64 param1;
	st.param.b64 	[param1], %rd18;
	.param .b32 retval0;
	call.uni (retval0), 
	vprintf, 
	(
	param0, 
	param1
	);
	ld.param.b32 	%r160, [retval0];
	} // callseq 135
	add.s32 	%r192, %r192, 8;
$L__BB8_7:
	setp.eq.s32 	%p6, %r6, 0;
	@%p6 bra 	$L__BB8_13;
	and.b32  	%r9, %r17, 3;
	setp.lt.u32 	%p7, %r6, 4;
	@%p7 bra 	$L__BB8_10;
	mul.wide.u32 	%rd19, %r192, 12;
	add.s64 	%rd20, %rd1, %rd19;
	ld.global.u32 	%r162, [%rd20];
	ld.global.u32 	%r163, [%rd20+4];
	ld.global.u32 	%r164, [%rd20+8];
	st.local.v4.u32 	[%rd2], {%r192, %r162, %r163, %r164};
	mov.u64 	%rd21, $str$17;
	cvta.global.u64 	%rd22, %rd21;
	add.u64 	%rd23, %SP, 0;
	{ // callseq 136, 0
	.param .b64 param0;
	st.param.b64 	[param0], %rd22;
	.param .b64 param1;
	st.param.b64 	[param1], %rd23;
	.param .b32 retval0;
	call.uni (retval0), 
	vprintf, 
	(
	param0, 
	param1
	);
	ld.param.b32 	%r165, [retval0];
	} // callseq 136
	add.s32 	%r167, %r192, 1;
	ld.global.u32 	%r168, [%rd20+12];
	ld.global.u32 	%r169, [%rd20+16];
	ld.global.u32 	%r170, [%rd20+20];
	st.local.v4.u32 	[%rd2], {%r167, %r168, %r169, %r170};
	{ // callseq 137, 0
	.param .b64 param0;
	st.param.b64 	[param0], %rd22;
	.param .b64 param1;
	st.param.b64 	[param1], %rd23;
	.param .b32 retval0;
	call.uni (retval0), 
	vprintf, 
	(
	param0, 
	param1
	);
	ld.param.b32 	%r171, [retval0];
	} // callseq 137
	add.s32 	%r173, %r192, 2;
	ld.global.u32 	%r174, [%rd20+24];
	ld.global.u32 	%r175, [%rd20+28];
	ld.global.u32 	%r176, [%rd20+32];
	st.local.v4.u32 	[%rd2], {%r173, %r174, %r175, %r176};
	{ // callseq 138, 0
	.param .b64 param0;
	st.param.b64 	[param0], %rd22;
	.param .b64 param1;
	st.param.b64 	[param1], %rd23;
	.param .b32 retval0;
	call.uni (retval0), 
	vprintf, 
	(
	param0, 
	param1
	);
	ld.param.b32 	%r177, [retval0];
	} // callseq 138
	add.s32 	%r179, %r192, 3;
	ld.global.u32 	%r180, [%rd20+36];
	ld.global.u32 	%r181, [%rd20+40];
	ld.global.u32 	%r182, [%rd20+44];
	st.local.v4.u32 	[%rd2], {%r179, %r180, %r181, %r182};
	{ // callseq 139, 0
	.param .b64 param0;
	st.param.b64 	[param0], %rd22;
	.param .b64 param1;
	st.param.b64 	[param1], %rd23;
	.param .b32 retval0;
	call.uni (retval0), 
	vprintf, 
	(
	param0, 
	param1
	);
	ld.param.b32 	%r183, [retval0];
	} // callseq 139
	add.s32 	%r192, %r192, 4;
$L__BB8_10:
	setp.eq.s32 	%p8, %r9, 0;
	@%p8 bra 	$L__BB8_13;
	mul.wide.u32 	%rd24, %r192, 12;
	add.s64 	%rd25, %rd24, %rd1;
	add.s64 	%rd30, %rd25, 8;
	neg.s32 	%r194, %r9;
	mov.u64 	%rd26, $str$17;
	add.u64 	%rd28, %SP, 0;
$L__BB8_12:
	.pragma "nounroll";
	ld.global.u32 	%r185, [%rd30+-8];
	ld.global.u32 	%r186, [%rd30+-4];
	ld.global.u32 	%r187, [%rd30];
	st.local.v4.u32 	[%rd2], {%r192, %r185, %r186, %r187};
	cvta.global.u64 	%rd27, %rd26;
	{ // callseq 140, 0
	.param .b64 param0;
	st.param.b64 	[param0], %rd27;
	.param .b64 param1;
	st.param.b64 	[param1], %rd28;
	.param .b32 retval0;
	call.uni (retval0), 
	vprintf, 
	(
	param0, 
	param1
	);
	ld.param.b32 	%r188, [retval0];
	} // callseq 140
	add.s32 	%r192, %r192, 1;
	add.s64 	%rd30, %rd30, 12;
	add.s32 	%r194, %r194, 1;
	setp.ne.s32 	%p9, %r194, 0;
	@%p9 bra 	$L__BB8_12;
$L__BB8_13:
	ret;

}


// ===== COMPILED SASS (sm_100) =====

	.target	sm_100

	.elftype	@"ET_EXEC"


//--------------------- .note.nv.tkinfo           --------------------------
	.section	.note.nv.tkinfo,"",@"SHT_NOTE"
	.sectionflags	@"SHF_NOTE_NV_TKINFO"
	.tkinfo
        /*0018*/ 	.word	0x00000002
        /*0030*/ 	.string	""
        /*0030*/ 	.string	"ptxas"
        /*0030*/ 	.string	"Cuda compilation tools, release 13.0, V13.0.88"
        /*0030*/ 	.string	"Build cuda_13.0.r13.0/compiler.36424714_0"
        /*0030*/ 	.string	"-arch sm_100 -m 64 "



//--------------------- .note.nv.cuinfo           --------------------------
	.section	.note.nv.cuinfo,"",@"SHT_NOTE"
	.sectionflags	@"SHF_NOTE_NV_CUINFO"
        /*0018*/ 	.short	0x0002
        /*001a*/ 	.short	0x0064
        /*001c*/ 	.short	0x0082
	.zero		2


//--------------------- .nv.info                  --------------------------
	.section	.nv.info,"",@"SHT_CUDA_INFO"
	.align	4


	//----- nvinfo : EIATTR_REGCOUNT
	.align		4
        /*0000*/ 	.byte	0x04, 0x2f
        /*0002*/ 	.short	(.L_28 - .L_27)
	.align		4
.L_27:
        /*0004*/ 	.word	index@(_Z14initGridKernelPbi)
        /*0008*/ 	.word	0x00000018


	//----- nvinfo : EIATTR_FRAME_SIZE
	.align		4
.L_28:
        /*000c*/ 	.byte	0x04, 0x11
        /*000e*/ 	.short	(.L_30 - .L_29)
	.align		4
.L_29:
        /*0010*/ 	.word	index@(_Z14initGridKernelPbi)
        /*0014*/ 	.word	0x00000000


	//----- nvinfo : EIATTR_REGCOUNT
	.align		4
.L_30:
        /*0018*/ 	.byte	0x04, 0x2f
        /*001a*/ 	.short	(.L_32 - .L_31)
	.align		4
.L_31:
        /*001c*/ 	.word	index@(_Z14insertPtKernelPbi)
        /*0020*/ 	.word	0x00000018


	//----- nvinfo : EIATTR_FRAME_SIZE
	.align		4
.L_32:
        /*0024*/ 	.byte	0x04, 0x11
        /*0026*/ 	.short	(.L_34 - .L_33)
	.align		4
.L_33:
        /*0028*/ 	.word	index@(_Z14insertPtKernelPbi)
        /*002c*/ 	.word	0x00000008


	//----- nvinfo : EIATTR_REGCOUNT
	.align		4
.L_34:
        /*0030*/ 	.byte	0x04, 0x2f
        /*0032*/ 	.short	(.L_36 - .L_35)
	.align		4
.L_35:
        /*0034*/ 	.word	index@(_Z22insertPointCloudKernelPbP5Pointiiii)
        /*0038*/ 	.word	0x00000018


	//----- nvinfo : EIATTR_FRAME_SIZE
	.align		4
.L_36:
        /*003c*/ 	.byte	0x04, 0x11
        /*003e*/ 	.short	(.L_38 - .L_37)
	.align		4
.L_37:
        /*0040*/ 	.word	index@(_Z22insertPointCloudKernelPbP5Pointiiii)
        /*0044*/ 	.word	0x00000010


	//----- nvinfo : EIATTR_REGCOUNT
	.align		4
.L_38:
        /*0048*/ 	.byte	0x04, 0x2f
        /*004a*/ 	.short	(.L_40 - .L_39)
	.align		4
.L_39:
        /*004c*/ 	.word	index@(_Z22generateRandomPcKernelP5PointiP17curandStateXORWOWiii)
        /*0050*/ 	.word	0x00000020


	//----- nvinfo : EIATTR_FRAME_SIZE
	.align		4
.L_40:
        /*0054*/ 	.byte	0x04, 0x11
        /*0056*/ 	.short	(.L_42 - .L_41)
	.align		4
.L_41:
        /*0058*/ 	.word	index@(_Z22generateRandomPcKernelP5PointiP17curandStateXORWOWiii)
        /*005c*/ 	.word	0x00000000


	//----- nvinfo : EIATTR_REGCOUNT
	.align		4
.L_42:
        /*0060*/ 	.byte	0x04, 0x2f
        /*0062*/ 	.short	(.L_44 - .L_43)
	.align		4
.L_43:
        /*0064*/ 	.word	index@(_Z15checkGridKernelPbi)
        /*0068*/ 	.word	0x00000018


	//----- nvinfo : EIATTR_FRAME_SIZE
	.align		4
.L_44:
        /*006c*/ 	.byte	0x04, 0x11
        /*006e*/ 	.short	(.L_46 - .L_45)
	.align		4
.L_45:
        /*0070*/ 	.word	index@(_Z15checkGridKernelPbi)
        /*0074*/ 	.word	0x00000000


	//----- nvinfo : EIATTR_REGCOUNT
	.align		4
.L_46:
        /*0078*/ 	.byte	0x04, 0x2f
        /*007a*/ 	.short	(.L_48 - .L_47)
	.align		4
.L_47:
        /*007c*/ 	.word	index@(_Z21checkDuplicatesKernelP5PointPiiiii)
        /*0080*/ 	.word	0x00000022


	//----- nvinfo : EIATTR_FRAME_SIZE
	.align		4
.L_48:
        /*0084*/ 	.byte	0x04, 0x11
        /*0086*/ 	.short	(.L_50 - .L_49)
	.align		4
.L_49:
        /*0088*/ 	.word	index@(_Z21checkDuplicatesKernelP5PointPiiiii)
        /*008c*/ 	.word	0x00000008


	//----- nvinfo : EIATTR_REGCOUNT
	.align		4
.L_50:
        /*0090*/ 	.byte	0x04, 0x2f
        /*0092*/ 	.short	(.L_52 - .L_51)
	.align		4
.L_51:
        /*0094*/ 	.word	index@(_Z21printLinearGridKernelPbi)
        /*0098*/ 	.word	0x0000001b


	//----- nvinfo : EIATTR_FRAME_SIZE
	.align		4
.L_52:
        /*009c*/ 	.byte	0x04, 0x11
        /*009e*/ 	.short	(.L_54 - .L_53)
	.align		4
.L_53:
        /*00a0*/ 	.word	index@(_Z21printLinearGridKernelPbi)
        /*00a4*/ 	.word	0x00000008


	//----- nvinfo : EIATTR_REGCOUNT
	.align		4
.L_54:
        /*00a8*/ 	.byte	0x04, 0x2f
        /*00aa*/ 	.short	(.L_56 - .L_55)
	.align		4
.L_55:
        /*00ac*/ 	.word	index@(_Z15printGridKernelPbiii)
        /*00b0*/ 	.word	0x00000024


	//----- nvinfo : EIATTR_FRAME_SIZE
	.align		4
.L_56:
        /*00b4*/ 	.byte	0x04, 0x11
        /*00b6*/ 	.short	(.L_58 - .L_57)
	.align		4
.L_57:
        /*00b8*/ 	.word	index@(_Z15printGridKernelPbiii)
        /*00bc*/ 	.word	0x00000008


	//----- nvinfo : EIATTR_REGCOUNT
	.align		4
.L_58:
        /*00c0*/ 	.byte	0x04, 0x2f
        /*00c2*/ 	.short	(.L_60 - .L_59)
	.align		4
.L_59:
        /*00c4*/ 	.word	index@(_Z13printPcKernelP5Pointi)
        /*00c8*/ 	.word	0x0000001e


	//----- nvinfo : EIATTR_FRAME_SIZE
	.align		4
.L_60:
        /*00cc*/ 	.byte	0x04, 0x11
        /*00ce*/ 	.short	(.L_62 - .L_61)
	.align		4
.L_61:
        /*00d0*/ 	.word	index@(_Z13printPcKernelP5Pointi)
        /*00d4*/ 	.word	0x00000010


	//----- nvinfo : EIATTR_MIN_STACK_SIZE
	.align		4
.L_62:
        /*00d8*/ 	.byte	0x04, 0x12
        /*00da*/ 	.short	(.L_64 - .L_63)
	.align		4
.L_63:
        /*00dc*/ 	.word	index@(_Z13printPcKernelP5Pointi)
        /*00e0*/ 	.word	0x00000010


	//----- nvinfo : EIATTR_MIN_STACK_SIZE
	.align		4
.L_64:
        /*00e4*/ 	.byte	0x04, 0x12
        /*00e6*/ 	.short	(.L_66 - .L_65)
	.align		4
.L_65:
        /*00e8*/ 	.word	index@(_Z15printGridKernelPbiii)
        /*00ec*/ 	.word	0x00000008


	//----- nvinfo : EIATTR_MIN_STACK_SIZE
	.align		4
.L_66:
        /*00f0*/ 	.byte	0x04, 0x12
        /*00f2*/ 	.short	(.L_68 - .L_67)
	.align		4
.L_67:
        /*00f4*/ 	.word	index@(_Z21printLinearGridKernelPbi)
        /*00f8*/ 	.word	0x00000008


	//----- nvinfo : EIATTR_MIN_STACK_SIZE
	.align		4
.L_68:
        /*00fc*/ 	.byte	0x04, 0x12
        /*00fe*/ 	.short	(.L_70 - .L_69)
	.align		4
.L_69:
        /*0100*/ 	.word	index@(_Z21checkDuplicatesKernelP5PointPiiiii)
        /*0104*/ 	.word	0x00000008


	//----- nvinfo : EIATTR_MIN_STACK_SIZE
	.align		4
.L_70:
        /*0108*/ 	.byte	0x04, 0x12
        /*010a*/ 	.short	(.L_72 - .L_71)
	.align		4
.L_71:
        /*010c*/ 	.word	index@(_Z15checkGridKernelPbi)
        /*0110*/ 	.word	0x00000000


	//----- nvinfo : EIATTR_MIN_STACK_SIZE
	.align		4
.L_72:
        /*0114*/ 	.byte	0x04, 0x12
        /*0116*/ 	.short	(.L_74 - .L_73)
	.align		4
.L_73:
        /*0118*/ 	.word	index@(_Z22generateRandomPcKernelP5PointiP17curandStateXORWOWiii)
        /*011c*/ 	.word	0x00000000


	//----- nvinfo : EIATTR_MIN_STACK_SIZE
	.align		4
.L_74:
        /*0120*/ 	.byte	0x04, 0x12
        /*0122*/ 	.short	(.L_76 - .L_75)
	.align		4
.L_75:
        /*0124*/ 	.word	index@(_Z22insertPointCloudKernelPbP5Pointiiii)
        /*0128*/ 	.word	0x00000010


	//----- nvinfo : EIATTR_MIN_STACK_SIZE
	.align		4
.L_76:
        /*012c*/ 	.byte	0x04, 0x12
        /*012e*/ 	.short	(.L_78 - .L_77)
	.align		4
.L_77:
        /*0130*/ 	.word	index@(_Z14insertPtKernelPbi)
        /*0134*/ 	.word	0x00000008


	//----- nvinfo : EIATTR_MIN_STACK_SIZE
	.align		4
.L_78:
        /*0138*/ 	.byte	0x04, 0x12
        /*013a*/ 	.short	(.L_80 - .L_79)
	.align		4
.L_79:
        /*013c*/ 	.word	index@(_Z14initGridKernelPbi)
        /*0140*/ 	.word	0x00000000
.L_80:


//--------------------- .nv.compat                --------------------------
	.section	.nv.compat,"",@"SHT_CUDA_COMPAT_INFO"
	.align	4
        /*0000*/ 	.byte	0x02, 0x09, 0x00, 0x00, 0x02, 0x02, 0x01, 0x00, 0x02, 0x05, 0x05, 0x00, 0x03, 0x07, 0x01, 0x01
        /*0010*/ 	.byte	0x02, 0x03, 0x00, 0x00, 0x02, 0x06, 0x01, 0x00, 0x04, 0x0b, 0x08, 0x00, 0x01, 0x00, 0x00, 0x00
        /*0020*/ 	.byte	0x00, 0x00, 0x00, 0x00


//--------------------- .nv.info._Z13printPcKernelP5Pointi --------------------------
	.section	.nv.info._Z13printPcKernelP5Pointi,"",@"SHT_CUDA_INFO"
	.sectionflags	@""
	.align	4


	//----- nvinfo : EIATTR_CUDA_API_VERSION
	.align		4
        /*0000*/ 	.byte	0x04, 0x37
        /*0002*/ 	.short	(.L_82 - .L_81)
.L_81:
        /*0004*/ 	.word	0x00000082


	//----- nvinfo : EIATTR_KPARAM_INFO
	.align		4
.L_82:
        /*0008*/ 	.byte	0x04, 0x17
        /*000a*/ 	.short	(.L_84 - .L_83)
.L_83:
        /*000c*/ 	.word	0x00000000
        /*0010*/ 	.short	0x0001
        /*0012*/ 	.short	0x0008
        /*0014*/ 	.byte	0x00, 0xf0, 0x11, 0x00


	//----- nvinfo : EIATTR_KPARAM_INFO
	.align		4
.L_84:
        /*0018*/ 	.byte	0x04, 0x17
        /*001a*/ 	.short	(.L_86 - .L_85)
.L_85:
        /*001c*/ 	.word	0x00000000
        /*0020*/ 	.short	0x0000
        /*0022*/ 	.short	0x0000
        /*0024*/ 	.byte	0x00, 0xf5, 0x21, 0x00


	//----- nvinfo : EIATTR_SPARSE_MMA_MASK
	.align		4
.L_86:
        /*0028*/ 	.byte	0x03, 0x50
        /*002a*/ 	.short	0x0000


	//----- nvinfo : EIATTR_MAXREG_COUNT
	.align		4
        /*002c*/ 	.byte	0x03, 0x1b
        /*002e*/ 	.short	0x00ff


	//----- nvinfo : EIATTR_EXTERNS
	.align		4
        /*0030*/ 	.byte	0x04, 0x0f
        /*0032*/ 	.short	(.L_88 - .L_87)


	//   ....[0]....
	.align		4
.L_87:
        /*0034*/ 	.word	index@(vprintf)


	//----- nvinfo : EIATTR_MERCURY_ISA_VERSION
	.align		4
.L_88:
        /*0038*/ 	.byte	0x03, 0x5f
        /*003a*/ 	.short	0x0101


	//----- nvinfo : EIATTR_VRC_CTA_INIT_COUNT
	.align		4
        /*003c*/ 	.byte	0x02, 0x4a
	.zero		1
	.zero		1


	//----- nvinfo : EIATTR_SYSCALL_OFFSETS
	.align		4
        /*0040*/ 	.byte	0x04, 0x46
        /*0042*/ 	.short	(.L_90 - .L_89)


	//   ....[0]....
.L_89:
        /*0044*/ 	.word	0x00000220


	//   ....[1]....
        /*0048*/ 	.word	0x000002f0


	//   ....[2]....
        /*004c*/ 	.word	0x000003c0


	//   ....[3]....
        /*0050*/ 	.word	0x00000490


	//   ....[4]....
        /*0054*/ 	.word	0x00000560


	//   ....[5]....
        /*0058*/ 	.word	0x00000630


	//   ....[6]....
        /*005c*/ 	.word	0x00000700


	//   ....[7]....
        /*0060*/ 	.word	0x000007d0


	//   ....[8]....
        /*0064*/ 	.word	0x000008a0


	//   ....[9]....
        /*0068*/ 	.word	0x00000970


	//   ....[10]....
        /*006c*/ 	.word	0x00000a40


	//   ....[11]....
        /*0070*/ 	.word	0x00000b10


	//   ....[12]....
        /*0074*/ 	.word	0x00000be0


	//   ....[13]....
        /*0078*/ 	.word	0x00000cb0


	//   ....[14]....
        /*007c*/ 	.word	0x00000d80


	//   ....[15]....
        /*0080*/ 	.word	0x00000e50


	//   ....[16]....
        /*0084*/ 	.word	0x00001000


	//   ....[17]....
        /*0088*/ 	.word	0x000010d0


	//   ....[18]....
        /*008c*/ 	.word	0x000011a0


	//   ....[19]....
        /*0090*/ 	.word	0x00001270


	//   ....[20]....
        /*0094*/ 	.word	0x00001340


	//   ....[21]....
        /*0098*/ 	.word	0x00001410


	//   ....[22]....
        /*009c*/ 	.word	0x000014e0


	//   ....[23]....
        /*00a0*/ 	.word	0x000015b0


	//   ....[24]....
        /*00a4*/ 	.word	0x00001710


	//   ....[25]....
        /*00a8*/ 	.word	0x000017e0


	//   ....[26]....
        /*00ac*/ 	.word	0x000018b0


	//   ....[27]....
        /*00b0*/ 	.word	0x00001980


	//   ....[28]....
        /*00b4*/ 	.word	0x00001b00


	//----- nvinfo : EIATTR_EXIT_INSTR_OFFSETS
	.align		4
.L_90:
        /*00b8*/ 	.byte	0x04, 0x1c
        /*00ba*/ 	.short	(.L_92 - .L_91)


	//   ....[0]....
.L_91:
        /*00bc*/ 	.word	0x00000070


	//   ....[1]....
        /*00c0*/ 	.word	0x00000ed0


	//   ....[2]....
        /*00c4*/ 	.word	0x000015e0


	//   ....[3]....
        /*00c8*/ 	.word	0x000019b0


	//   ....[4]....
        /*00cc*/ 	.word	0x00001b60


	//----- nvinfo : EIATTR_CRS_STACK_SIZE
	.align		4
.L_92:
        /*00d0*/ 	.byte	0x04, 0x1e
        /*00d2*/ 	.short	(.L_94 - .L_93)
.L_93:
        /*00d4*/ 	.word	0x00000000


	//----- nvinfo : EIATTR_CBANK_PARAM_SIZE
	.align		4
.L_94:
        /*00d8*/ 	.byte	0x03, 0x19
        /*00da*/ 	.short	0x000c


	//----- nvinfo : EIATTR_PARAM_CBANK
	.align		4
        /*00dc*/ 	.byte	0x04, 0x0a
        /*00de*/ 	.short	(.L_96 - .L_95)
	.align		4
.L_95:
        /*00e0*/ 	.word	index@(.nv.constant0._Z13printPcKernelP5Pointi)
        /*00e4*/ 	.short	0x0380
        /*00e6*/ 	.short	0x000c


	//----- nvinfo : EIATTR_SW_WAR
	.align		4
.L_96:
        /*00e8*/ 	.byte	0x04, 0x36
        /*00ea*/ 	.short	(.L_98 - .L_97)
.L_97:
        /*00ec*/ 	.word	0x00000008
.L_98:


//--------------------- .nv.info._Z15printGridKernelPbiii --------------------------
	.section	.nv.info._Z15printGridKernelPbiii,"",@"SHT_CUDA_INFO"
	.sectionflags	@""
	.align	4


	//----- nvinfo : EIATTR_CUDA_API_VERSION
	.align		4
        /*0000*/ 	.byte	0x04, 0x37
        /*0002*/ 	.short	(.L_100 - .L_99)
.L_99:
        /*0004*/ 	.word	0x00000082


	//----- nvinfo : EIATTR_KPARAM_INFO
	.align		4
.L_100:
        /*0008*/ 	.byte	0x04, 0x17
        /*000a*/ 	.short	(.L_102 - .L_101)
.L_101:
        /*000c*/ 	.word	0x00000000
        /*0010*/ 	.short	0x0003
        /*0012*/ 	.short	0x0010
        /*0014*/ 	.byte	0x00, 0xf0, 0x11, 0x00


	//----- nvinfo : EIATTR_KPARAM_INFO
	.align		4
.L_102:
        /*0018*/ 	.byte	0x04, 0x17
        /*001a*/ 	.short	(.L_104 - .L_103)
.L_103:
        /*001c*/ 	.word	0x00000000
        /*0020*/ 	.short	0x0002
        /*0022*/ 	.short	0x000c
        /*0024*/ 	.byte	0x00, 0xf0, 0x11, 0x00


	//----- nvinfo : EIATTR_KPARAM_INFO
	.align		4
.L_104:
        /*0028*/ 	.byte	0x04, 0x17
        /*002a*/ 	.short	(.L_106 - .L_105)
.L_105:
        /*002c*/ 	.word	0x00000000
        /*0030*/ 	.short	0x0001
        /*0032*/ 	.short	0x0008
        /*0034*/ 	.byte	0x00, 0xf0, 0x11, 0x00


	//----- nvinfo : EIATTR_KPARAM_INFO
	.align		4
.L_106:
        /*0038*/ 	.byte	0x04, 0x17
        /*003a*/ 	.short	(.L_108 - .L_107)
.L_107:
        /*003c*/ 	.word	0x00000000
        /*0040*/ 	.short	0x0000
        /*0042*/ 	.short	0x0000
        /*0044*/ 	.byte	0x00, 0xf5, 0x21, 0x00


	//----- nvinfo : EIATTR_SPARSE_MMA_MASK
	.align		4
.L_108:
        /*0048*/ 	.byte	0x03, 0x50
        /*004a*/ 	.short	0x0000


	//----- nvinfo : EIATTR_MAXREG_COUNT
	.align		4
        /*004c*/ 	.byte	0x03, 0x1b
        /*004e*/ 	.short	0x00ff


	//----- nvinfo : EIATTR_EXTERNS
	.align		4
        /*0050*/ 	.byte	0x04, 0x0f
        /*0052*/ 	.short	(.L_110 - .L_109)


	//   ....[0]....
	.align		4
.L_109:
        /*0054*/ 	.word	index@(vprintf)


	//----- nvinfo : EIATTR_MERCURY_ISA_VERSION
	.align		4
.L_110:
        /*0058*/ 	.byte	0x03, 0x5f
        /*005a*/ 	.short	0x0101


	//----- nvinfo : EIATTR_VRC_CTA_INIT_COUNT
	.align		4
        /*005c*/ 	.byte	0x02, 0x4a
	.zero		1
	.zero		1


	//----- nvinfo : EIATTR_SYSCALL_OFFSETS
	.align		4
        /*0060*/ 	.byte	0x04, 0x46
        /*0062*/ 	.short	(.L_112 - .L_111)


	//   ....[0]....
.L_111:
        /*0064*/ 	.word	0x00000130


	//   ....[1]....
        /*0068*/ 	.word	0x000001c0


	//   ....[2]....
        /*006c*/ 	.word	0x00000350


	//   ....[3]....
        /*0070*/ 	.word	0x00000440


	//   ....[4]....
        /*0074*/ 	.word	0x000004b0


	//   ....[5]....
        /*0078*/ 	.word	0x00000520


	//   ....[6]....
        /*007c*/ 	.word	0x00000590


	//   ....[7]....
        /*0080*/ 	.word	0x00000680


	//   ....[8]....
        /*0084*/ 	.word	0x00000730


	//   ....[9]....
        /*0088*/ 	.word	0x000007c0


	//   ....[10]....
        /*008c*/ 	.word	0x00000920


	//   ....[11]....
        /*0090*/ 	.word	0x00000b30


	//   ....[12]....
        /*0094*/ 	.word	0x00000c10


	//   ....[13]....
        /*0098*/ 	.word	0x00000d40


	//   ....[14]....
        /*009c*/ 	.word	0x00000e20


	//   ....[15]....
        /*00a0*/ 	.word	0x00000f50


	//   ....[16]....
        /*00a4*/ 	.word	0x00001030


	//   ....[17]....
        /*00a8*/ 	.word	0x00001160


	//   ....[18]....
        /*00ac*/ 	.word	0x00001240


	//   ....[19]....
        /*00b0*/ 	.word	0x00001370


	//   ....[20]....
        /*00b4*/ 	.word	0x00001450


	//   ....[21]....
        /*00b8*/ 	.word	0x00001580


	//   ....[22]....
        /*00bc*/ 	.word	0x00001660


	//   ....[23]....
        /*00c0*/ 	.word	0x00001790


	//   ....[24]....
        /*00c4*/ 	.word	0x00001870


	//   ....[25]....
        /*00c8*/ 	.word	0x000019a0


	//   ....[26]....
        /*00cc*/ 	.word	0x00001a80


	//   ....[27]....
        /*00d0*/ 	.word	0x00001c70


	//   ....[28]....
        /*00d4*/ 	.word	0x00001d50


	//   ....[29]....
        /*00d8*/ 	.word	0x00001e80


	//   ....[30]....
        /*00dc*/ 	.word	0x00001f60


	//   ....[31]....
        /*00e0*/ 	.word	0x00002090


	//   ....[32]....
        /*00e4*/ 	.word	0x00002170


	//   ....[33]....
        /*00e8*/ 	.word	0x000022a0


	//   ....[34]....
        /*00ec*/ 	.word	0x00002380


	//   ....[35]....
        /*00f0*/ 	.word	0x00002540


	//   ....[36]....
        /*00f4*/ 	.word	0x00002620


	//   ....[37]....
        /*00f8*/ 	.word	0x00002750


	//   ....[38]....
        /*00fc*/ 	.word	0x00002830


	//   ....[39]....
        /*0100*/ 	.word	0x000029b0


	//   ....[40]....
        /*0104*/ 	.word	0x00002ac0


	//   ....[41]....
        /*0108*/ 	.word	0x00002b50


	//   ....[42]....
        /*010c*/ 	.word	0x00002ce0


	//   ....[43]....
        /*0110*/ 	.word	0x00002d80


	//   ....[44]....
        /*0114*/ 	.word	0x00002e20


	//   ....[45]....
        /*0118*/ 	.word	0x00002ec0


	//   ....[46]....
        /*011c*/ 	.word	0x00002f60


	//   ....[47]....
        /*0120*/ 	.word	0x00003000


	//   ....[48]....
        /*0124*/ 	.word	0x000030a0


	//   ....[49]....
        /*0128*/ 	.word	0x00003140


	//   ....[50]....
        /*012c*/ 	.word	0x00003280


	//   ....[51]....
        /*0130*/ 	.word	0x00003320


	//   ....[52]....
        /*0134*/ 	.word	0x000033c0


	//   ....[53]....
        /*0138*/ 	.word	0x00003460


	//   ....[54]....
        /*013c*/ 	.word	0x00003550


	//   ....[55]....
        /*0140*/ 	.word	0x000035f0


	//   ....[56]....
        /*0144*/ 	.word	0x000036e0


	//----- nvinfo : EIATTR_EXIT_INSTR_OFFSETS
	.align		4
.L_112:
        /*0148*/ 	.byte	0x04, 0x1c
        /*014a*/ 	.short	(.L_114 - .L_113)


	//   ....[0]....
.L_113:
        /*014c*/ 	.word	0x00000140


	//   ....[1]....
        /*0150*/ 	.word	0x000001f0


	//   ....[2]....
        /*0154*/ 	.word	0x00000800


	//   ....[3]....
        /*0158*/ 	.word	0x00002bc0


	//   ....[4]....
        /*015c*/ 	.word	0x000031a0


	//   ....[5]....
        /*0160*/ 	.word	0x00003490


	//   ....[6]....
        /*0164*/ 	.word	0x00003640


	//   ....[7]....
        /*0168*/ 	.word	0x000036f0


	//----- nvinfo : EIATTR_CRS_STACK_SIZE
	.align		4
.L_114:
        /*016c*/ 	.byte	0x04, 0x1e
        /*016e*/ 	.short	(.L_116 - .L_115)
.L_115:
        /*0170*/ 	.word	0x00000000


	//----- nvinfo : EIATTR_CBANK_PARAM_SIZE
	.align		4
.L_116:
        /*0174*/ 	.byte	0x03, 0x19
        /*0176*/ 	.short	0x0014


	//----- nvinfo : EIATTR_PARAM_CBANK
	.align		4
        /*0178*/ 	.byte	0x04, 0x0a
        /*017a*/ 	.short	(.L_118 - .L_117)
	.align		4
.L_117:
        /*017c*/ 	.word	index@(.nv.constant0._Z15printGridKernelPbiii)
        /*0180*/ 	.short	0x0380
        /*0182*/ 	.short	0x0014


	//----- nvinfo : EIATTR_SW_WAR
	.align		4
.L_118:
        /*0184*/ 	.byte	0x04, 0x36
        /*0186*/ 	.short	(.L_120 - .L_119)
.L_119:
        /*0188*/ 	.word	0x00000008
.L_120:


//--------------------- .nv.info._Z21printLinearGridKernelPbi --------------------------
	.section	.nv.info._Z21printLinearGridKernelPbi,"",@"SHT_CUDA_INFO"
	.sectionflags	@""
	.align	4


	//----- nvinfo : EIATTR_CUDA_API_VERSION
	.align		4
        /*0000*/ 	.byte	0x04, 0x37
        /*0002*/ 	.short	(.L_122 - .L_121)
.L_121:
        /*0004*/ 	.word	0x00000082


	//----- nvinfo : EIATTR_KPARAM_INFO
	.align		4
.L_122:
        /*0008*/ 	.byte	0x04, 0x17
        /*000a*/ 	.short	(.L_124 - .L_123)
.L_123:
        /*000c*/ 	.word	0x00000000
        /*0010*/ 	.short	0x0001
        /*0012*/ 	.short	0x0008
        /*0014*/ 	.byte	0x00, 0xf0, 0x11, 0x00


	//----- nvinfo : EIATTR_KPARAM_INFO
	.align		4
.L_124:
        /*0018*/ 	.byte	0x04, 0x17
        /*001a*/ 	.short	(.L_126 - .L_125)
.L_125:
        /*001c*/ 	.word	0x00000000
        /*0020*/ 	.short	0x0000
        /*0022*/ 	.short	0x0000
        /*0024*/ 	.byte	0x00, 0xf5, 0x21, 0x00


	//----- nvinfo : EIATTR_SPARSE_MMA_MASK
	.align		4
.L_126:
        /*0028*/ 	.byte	0x03, 0x50
        /*002a*/ 	.short	0x0000


	//----- nvinfo : EIATTR_MAXREG_COUNT
	.align		4
        /*002c*/ 	.byte	0x03, 0x1b
        /*002e*/ 	.short	0x00ff


	//----- nvinfo : EIATTR_EXTERNS
	.align		4
        /*0030*/ 	.byte	0x04, 0x0f
        /*0032*/ 	.short	(.L_128 - .L_127)


	//   ....[0]....
	.align		4
.L_127:
        /*0034*/ 	.word	index@(vprintf)


	//----- nvinfo : EIATTR_MERCURY_ISA_VERSION
	.align		4
.L_128:
        /*0038*/ 	.byte	0x03, 0x5f
        /*003a*/ 	.short	0x0101


	//----- nvinfo : EIATTR_VRC_CTA_INIT_COUNT
	.align		4
        /*003c*/ 	.byte	0x02, 0x4a
	.zero		1
	.zero		1


	//----- nvinfo : EIATTR_SYSCALL_OFFSETS
	.align		4
        /*0040*/ 	.byte	0x04, 0x46
        /*0042*/ 	.short	(.L_130 - .L_129)


	//   ....[0]....
.L_129:
        /*0044*/ 	.word	0x00000250


	//   ....[1]....
        /*0048*/ 	.word	0x000002f0


	//   ....[2]....
        /*004c*/ 	.word	0x00000390


	//   ....[3]....
        /*0050*/ 	.word	0x00000430


	//   ....[4]....
        /*0054*/ 	.word	0x000004d0


	//   ....[5]....
        /*0058*/ 	.word	0x00000570


	//   ....[6]....
        /*005c*/ 	.word	0x00000610


	//   ....[7]....
        /*0060*/ 	.word	0x000006b0


	//   ....[8]....
        /*0064*/ 	.word	0x00000750


	//   ....[9]....
        /*0068*/ 	.word	0x000007f0


	//   ....[10]....
        /*006c*/ 	.word	0x00000890


	//   ....[11]....
        /*0070*/ 	.word	0x00000930


	//   ....[12]....
        /*0074*/ 	.word	0x000009d0


	//   ....[13]....
        /*0078*/ 	.word	0x00000a70


	//   ....[14]....
        /*007c*/ 	.word	0x00000b10


	//   ....[15]....
        /*0080*/ 	.word	0x00000bb0


	//   ....[16]....
        /*0084*/ 	.word	0x00000d50


	//   ....[17]....
        /*0088*/ 	.word	0x00000df0


	//   ....[18]....
        /*008c*/ 	.word	0x00000e90


	//   ....[19]....
        /*0090*/ 	.word	0x00000f30


	//   ....[20]....
        /*0094*/ 	.word	0x00000fd0


	//   ....[21]....
        /*0098*/ 	.word	0x00001070


	//   ....[22]....
        /*009c*/ 	.word	0x00001110


	//   ....[23]....
        /*00a0*/ 	.word	0x000011b0


	//   ....[24]....
        /*00a4*/ 	.word	0x00001300


	//   ....[25]....
        /*00a8*/ 	.word	0x000013a0


	//   ....[26]....
        /*00ac*/ 	.word	0x00001440


	//   ....[27]....
        /*00b0*/ 	.word	0x000014e0


	//   ....[28]....
        /*00b4*/ 	.word	0x00001650


	//   ....[29]....
        /*00b8*/ 	.word	0x00001720


	//----- nvinfo : EIATTR_EXIT_INSTR_OFFSETS
	.align		4
.L_130:
        /*00bc*/ 	.byte	0x04, 0x1c
        /*00be*/ 	.short	(.L_132 - .L_131)


	//   ....[0]....
.L_131:
        /*00c0*/ 	.word	0x00001730


	//----- nvinfo : EIATTR_CRS_STACK_SIZE
	.align		4
.L_132:
        /*00c4*/ 	.byte	0x04, 0x1e
        /*00c6*/ 	.short	(.L_134 - .L_133)
.L_133:
        /*00c8*/ 	.word	0x00000000


	//----- nvinfo : EIATTR_CBANK_PARAM_SIZE
	.align		4
.L_134:
        /*00cc*/ 	.byte	0x03, 0x19
        /*00ce*/ 	.short	0x000c


	//----- nvinfo : EIATTR_PARAM_CBANK
	.align		4
        /*00d0*/ 	.byte	0x04, 0x0a
        /*00d2*/ 	.short	(.L_136 - .L_135)
	.align		4
.L_135:
        /*00d4*/ 	.word	index@(.nv.constant0._Z21printLinearGridKernelPbi)
        /*00d8*/ 	.short	0x0380
        /*00da*/ 	.short	0x000c


	//----- nvinfo : EIATTR_SW_WAR
	.align		4
.L_136:
        /*00dc*/ 	.byte	0x04, 0x36
        /*00de*/ 	.short	(.L_138 - .L_137)
.L_137:
        /*00e0*/ 	.word	0x00000008
.L_138:


//--------------------- .nv.info._Z21checkDuplicatesKernelP5PointPiiiii --------------------------
	.section	.nv.info._Z21checkDuplicatesKernelP5PointPiiiii,"",@"SHT_CUDA_INFO"
	.sectionflags	@""
	.align	4


	//----- nvinfo : EIATTR_CUDA_API_VERSION
	.align		4
        /*0000*/ 	.byte	0x04, 0x37
        /*0002*/ 	.short	(.L_140 - .L_139)
.L_139:
        /*0004*/ 	.word	0x00000082


	//----- nvinfo : EIATTR_KPARAM_INFO
	.align		4
.L_140:
        /*0008*/ 	.byte	0x04, 0x17
        /*000a*/ 	.short	(.L_142 - .L_141)
.L_141:
        /*000c*/ 	.word	0x00000000
        /*0010*/ 	.short	0x0005
        /*0012*/ 	.short	0x001c
        /*0014*/ 	.byte	0x00, 0xf0, 0x11, 0x00


	//----- nvinfo : EIATTR_KPARAM_INFO
	.align		4
.L_142:
        /*0018*/ 	.byte	0x04, 0x17
        /*001a*/ 	.short	(.L_144 - .L_143)
.L_143:
        /*001c*/ 	.word	0x00000000
        /*0020*/ 	.short	0x0004
        /*0022*/ 	.short	0x0018
        /*0024*/ 	.byte	0x00, 0xf0, 0x11, 0x00


	//----- nvinfo : EIATTR_KPARAM_INFO
	.align		4
.L_144:
        /*0028*/ 	.byte	0x04, 0x17
        /*002a*/ 	.short	(.L_146 - .L_145)
.L_145:
        /*002c*/ 	.word	0x00000000
        /*0030*/ 	.short	0x0003
        /*0032*/ 	.short	0x0014
        /*0034*/ 	.byte	0x00, 0xf0, 0x11, 0x00


	//----- nvinfo : EIATTR_KPARAM_INFO
	.align		4
.L_146:
        /*0038*/ 	.byte	0x04, 0x17
        /*003a*/ 	.short	(.L_148 - .L_147)
.L_147:
        /*003c*/ 	.word	0x00000000
        /*0040*/ 	.short	0x0002
        /*0042*/ 	.short	0x0010
        /*0044*/ 	.byte	0x00, 0xf0, 0x11, 0x00


	//----- nvinfo : EIATTR_KPARAM_INFO
	.align		4
.L_148:
        /*0048*/ 	.byte	0x04, 0x17
        /*004a*/ 	.short	(.L_150 - .L_149)
.L_149:
        /*004c*/ 	.word	0x00000000
        /*0050*/ 	.short	0x0001
        /*0052*/ 	.short	0x0008
        /*0054*/ 	.byte	0x00, 0xf5, 0x21, 0x00


	//----- nvinfo : EIATTR_KPARAM_INFO
	.align		4
.L_150:
        /*0058*/ 	.byte	0x04, 0x17
        /*005a*/ 	.short	(.L_152 - .L_151)
.L_151:
        /*005c*/ 	.word	0x00000000
        /*0060*/ 	.short	0x0000
        /*0062*/ 	.short	0x0000
        /*0064*/ 	.byte	0x00, 0xf5, 0x21, 0x00


	//----- nvinfo : EIATTR_SPARSE_MMA_MASK
	.align		4
.L_152:
        /*0068*/ 	.byte	0x03, 0x50
        /*006a*/ 	.short	0x0000


	//----- nvinfo : EIATTR_MAXREG_COUNT
	.align		4
        /*006c*/ 	.byte	0x03, 0x1b
        /*006e*/ 	.short	0x00ff


	//----- nvinfo : EIATTR_EXTERNS
	.align		4
        /*0070*/ 	.byte	0x04, 0x0f
        /*0072*/ 	.short	(.L_154 - .L_153)


	//   ....[0]....
	.align		4
.L_153:
        /*0074*/ 	.word	index@(vprintf)


	//----- nvinfo : EIATTR_MERCURY_ISA_VERSION
	.align		4
.L_154:
        /*0078*/ 	.byte	0x03, 0x5f
        /*007a*/ 	.short	0x0101


	//----- nvinfo : EIATTR_VRC_CTA_INIT_COUNT
	.align		4
        /*007c*/ 	.byte	0x02, 0x4a
	.zero		1
	.zero		1


	//----- nvinfo : EIATTR_SYSCALL_OFFSETS
	.align		4
        /*0080*/ 	.byte	0x04, 0x46
        /*0082*/ 	.short	(.L_156 - .L_155)


	//   ....[0]....
.L_155:
        /*0084*/ 	.word	0x00000c70


	//   ....[1]....
        /*0088*/ 	.word	0x00000d80


	//   ....[2]....
        /*008c*/ 	.word	0x00000e90


	//   ....[3]....
        /*0090*/ 	.word	0x00000fa0


	//   ....[4]....
        /*0094*/ 	.word	0x000010b0


	//   ....[5]....
        /*0098*/ 	.word	0x000011c0


	//   ....[6]....
        /*009c*/ 	.word	0x000012d0


	//   ....[7]....
        /*00a0*/ 	.word	0x000013e0


	//   ....[8]....
        /*00a4*/ 	.word	0x00001630


	//   ....[9]....
        /*00a8*/ 	.word	0x00001740


	//   ....[10]....
        /*00ac*/ 	.word	0x00001850


	//   ....[11]....
        /*00b0*/ 	.word	0x00001960


	//   ....[12]....
        /*00b4*/ 	.word	0x00001b30


	//   ....[13]....
        /*00b8*/ 	.word	0x00001c40


	//   ....[14]....
        /*00bc*/ 	.word	0x00001db0


	//   ....[15]....
        /*00c0*/ 	.word	0x00001ec0


	//   ....[16]....
        /*00c4*/ 	.word	0x00001f50


	//----- nvinfo : EIATTR_EXIT_INSTR_OFFSETS
	.align		4
.L_156:
        /*00c8*/ 	.byte	0x04, 0x1c
        /*00ca*/ 	.short	(.L_158 - .L_157)


	//   ....[0]....
.L_157:
        /*00cc*/ 	.word	0x00001ed0


	//   ....[1]....
        /*00d0*/ 	.word	0x00001f60


	//----- nvinfo : EIATTR_CRS_STACK_SIZE
	.align		4
.L_158:
        /*00d4*/ 	.byte	0x04, 0x1e
        /*00d6*/ 	.short	(.L_160 - .L_159)
.L_159:
        /*00d8*/ 	.word	0x00000000


	//----- nvinfo : EIATTR_CBANK_PARAM_SIZE
	.align		4
.L_160:
        /*00dc*/ 	.byte	0x03, 0x19
        /*00de*/ 	.short	0x0020


	//----- nvinfo : EIATTR_PARAM_CBANK
	.align		4
        /*00e0*/ 	.byte	0x04, 0x0a
        /*00e2*/ 	.short	(.L_162 - .L_161)
	.align		4
.L_161:
        /*00e4*/ 	.word	index@(.nv.constant0._Z21checkDuplicatesKernelP5PointPiiiii)
        /*00e8*/ 	.short	0x0380
        /*00ea*/ 	.short	0x0020


	//----- nvinfo : EIATTR_SW_WAR
	.align		4
.L_162:
        /*00ec*/ 	.byte	0x04, 0x36
        /*00ee*/ 	.short	(.L_164 - .L_163)
.L_163:
        /*00f0*/ 	.word	0x00000008
.L_164:


//--------------------- .nv.info._Z15checkGridKernelPbi --------------------------
	.section	.nv.info._Z15checkGridKernelPbi,"",@"SHT_CUDA_INFO"
	.sectionflags	@""
	.align	4


	//----- nvinfo : EIATTR_CUDA_API_VERSION
	.align		4
        /*0000*/ 	.byte	0x04, 0x37
        /*0002*/ 	.short	(.L_166 - .L_165)
.L_165:
        /*0004*/ 	.word	0x00000082


	//----- nvinfo : EIATTR_KPARAM_INFO
	.align		4
.L_166:
        /*0008*/ 	.byte	0x04, 0x17
        /*000a*/ 	.short	(.L_168 - .L_167)
.L_167:
        /*000c*/ 	.word	0x00000000
        /*0010*/ 	.short	0x0001
        /*0012*/ 	.short	0x0008
        /*0014*/ 	.byte	0x00, 0xf0, 0x11, 0x00


	//----- nvinfo : EIATTR_KPARAM_INFO
	.align		4
.L_168:
        /*0018*/ 	.byte	0x04, 0x17
        /*001a*/ 	.short	(.L_170 - .L_169)
.L_169:
        /*001c*/ 	.word	0x00000000
        /*0020*/ 	.short	0x0000
        /*0022*/ 	.short	0x0000
        /*0024*/ 	.byte	0x00, 0xf5, 0x21, 0x00


	//----- nvinfo : EIATTR_SPARSE_MMA_MASK
	.align		4
.L_170:
        /*0028*/ 	.byte	0x03, 0x50
        /*002a*/ 	.short	0x0000


	//----- nvinfo : EIATTR_MAXREG_COUNT
	.align		4
        /*002c*/ 	.byte	0x03, 0x1b
        /*002e*/ 	.short	0x00ff


	//----- nvinfo : EIATTR_EXTERNS
	.align		4
        /*0030*/ 	.byte	0x04, 0x0f
        /*0032*/ 	.short	(.L_172 - .L_171)


	//   ....[0]....
	.align		4
.L_171:
        /*0034*/ 	.word	index@(vprintf)


	//----- nvinfo : EIATTR_MERCURY_ISA_VERSION
	.align		4
.L_172:
        /*0038*/ 	.byte	0x03, 0x5f
        /*003a*/ 	.short	0x0101


	//----- nvinfo : EIATTR_VRC_CTA_INIT_COUNT
	.align		4
        /*003c*/ 	.byte	0x02, 0x4a
	.zero		1
	.zero		1


	//----- nvinfo : EIATTR_SYSCALL_OFFSETS
	.align		4
        /*0040*/ 	.byte	0x04, 0x46
        /*0042*/ 	.short	(.L_174 - .L_173)


	//   ....[0]....
.L_173:
        /*0044*/ 	.word	0x00000140


	//   ....[1]....
        /*0048*/ 	.word	0x00000230


	//----- nvinfo : EIATTR_EXIT_INSTR_OFFSETS
	.align		4
.L_174:
        /*004c*/ 	.byte	0x04, 0x1c
        /*004e*/ 	.short	(.L_176 - .L_175)


	//   ....[0]....
.L_175:
        /*0050*/ 	.word	0x00000070


	//   ....[1]....
        /*0054*/ 	.word	0x000001b0


	//   ....[2]....
        /*0058*/ 	.word	0x00000240


	//----- nvinfo : EIATTR_CRS_STACK_SIZE
	.align		4
.L_176:
        /*005c*/ 	.byte	0x04, 0x1e
        /*005e*/ 	.short	(.L_178 - .L_177)
.L_177:
        /*0060*/ 	.word	0x00000000


	//----- nvinfo : EIATTR_CBANK_PARAM_SIZE
	.align		4
.L_178:
        /*0064*/ 	.byte	0x03, 0x19
        /*0066*/ 	.short	0x000c


	//----- nvinfo : EIATTR_PARAM_CBANK
	.align		4
        /*0068*/ 	.byte	0x04, 0x0a
        /*006a*/ 	.short	(.L_180 - .L_179)
	.align		4
.L_179:
        /*006c*/ 	.word	index@(.nv.constant0._Z15checkGridKernelPbi)
        /*0070*/ 	.short	0x0380
        /*0072*/ 	.short	0x000c


	//----- nvinfo : EIATTR_SW_WAR
	.align		4
.L_180:
        /*0074*/ 	.byte	0x04, 0x36
        /*0076*/ 	.short	(.L_182 - .L_181)
.L_181:
        /*0078*/ 	.word	0x00000008
.L_182:


//--------------------- .nv.info._Z22generateRandomPcKernelP5PointiP17curandStateXORWOWiii --------------------------
	.section	.nv.info._Z22generateRandomPcKernelP5PointiP17curandStateXORWOWiii,"",@"SHT_CUDA_INFO"
	.sectionflags	@""
	.align	4


	//----- nvinfo : EIATTR_CUDA_API_VERSION
	.align		4
        /*0000*/ 	.byte	0x04, 0x37
        /*0002*/ 	.short	(.L_184 - .L_183)
.L_183:
        /*0004*/ 	.word	0x00000082


	//----- nvinfo : EIATTR_KPARAM_INFO
	.align		4
.L_184:
        /*0008*/ 	.byte	0x04, 0x17
        /*000a*/ 	.short	(.L_186 - .L_185)
.L_185:
        /*000c*/ 	.word	0x00000000
        /*0010*/ 	.short	0x0005
        /*0012*/ 	.short	0x0020
        /*0014*/ 	.byte	0x00, 0xf0, 0x11, 0x00


	//----- nvinfo : EIATTR_KPARAM_INFO
	.align		4
.L_186:
        /*0018*/ 	.byte	0x04, 0x17
        /*001a*/ 	.short	(.L_188 - .L_187)
.L_187:
        /*001c*/ 	.word	0x00000000
        /*0020*/ 	.short	0x0004
        /*0022*/ 	.short	0x001c
        /*0024*/ 	.byte	0x00, 0xf0, 0x11, 0x00


	//----- nvinfo : EIATTR_KPARAM_INFO
	.align		4
.L_188:
        /*0028*/ 	.byte	0x04, 0x17
        /*002a*/ 	.short	(.L_190 - .L_189)
.L_189:
        /*002c*/ 	.word	0x00000000
        /*0030*/ 	.short	0x0003
        /*0032*/ 	.short	0x0018
        /*0034*/ 	.byte	0x00, 0xf0, 0x11, 0x00


	//----- nvinfo : EIATTR_KPARAM_INFO
	.align		4
.L_190:
        /*0038*/ 	.byte	0x04, 0x17
        /*003a*/ 	.short	(.L_192 - .L_191)
.L_191:
        /*003c*/ 	.word	0x00000000
        /*0040*/ 	.short	0x0002
        /*0042*/ 	.short	0x0010
        /*0044*/ 	.byte	0x00, 0xf5, 0x21, 0x00


	//----- nvinfo : EIATTR_KPARAM_INFO
	.align		4
.L_192:
        /*0048*/ 	.byte	0x04, 0x17
        /*004a*/ 	.short	(.L_194 - .L_193)
.L_193:
        /*004c*/ 	.word	0x00000000
        /*0050*/ 	.short	0x0001
        /*0052*/ 	.short	0x0008
        /*0054*/ 	.byte	0x00, 0xf0, 0x11, 0x00


	//----- nvinfo : EIATTR_KPARAM_INFO
	.align		4
.L_194:
        /*0058*/ 	.byte	0x04, 0x17
        /*005a*/ 	.short	(.L_196 - .L_195)
.L_195:
        /*005c*/ 	.word	0x00000000
        /*0060*/ 	.short	0x0000
        /*0062*/ 	.short	0x0000
        /*0064*/ 	.byte	0x00, 0xf5, 0x21, 0x00


	//----- nvinfo : EIATTR_SPARSE_MMA_MASK
	.align		4
.L_196:
        /*0068*/ 	.byte	0x03, 0x50
        /*006a*/ 	.short	0x0000


	//----- nvinfo : EIATTR_MAXREG_COUNT
	.align		4
        /*006c*/ 	.byte	0x03, 0x1b
        /*006e*/ 	.short	0x00ff


	//----- nvinfo : EIATTR_EXTERNS
	.align		4
        /*0070*/ 	.byte	0x04, 0x0f
        /*0072*/ 	.short	(.L_198 - .L_197)


	//   ....[0]....
	.align		4
.L_197:
        /*0074*/ 	.word	index@(vprintf)


	//----- nvinfo : EIATTR_MERCURY_ISA_VERSION
	.align		4
.L_198:
        /*0078*/ 	.byte	0x03, 0x5f
        /*007a*/ 	.short	0x0101


	//----- nvinfo : EIATTR_VRC_CTA_INIT_COUNT
	.align		4
        /*007c*/ 	.byte	0x02, 0x4a
	.zero		1
	.zero		1


	//----- nvinfo : EIATTR_SYSCALL_OFFSETS
	.align		4
        /*0080*/ 	.byte	0x04, 0x46
        /*0082*/ 	.short	(.L_200 - .L_199)


	//   ....[0]....
.L_199:
        /*0084*/ 	.word	0x00000140


	//   ....[1]....
        /*0088*/ 	.word	0x000014b0


	//----- nvinfo : EIATTR_EXIT_INSTR_OFFSETS
	.align		4
.L_200:
        /*008c*/ 	.byte	0x04, 0x1c
        /*008e*/ 	.short	(.L_202 - .L_201)


	//   ....[0]....
.L_201:
        /*0090*/ 	.word	0x00000070


	//   ....[1]....
        /*0094*/ 	.word	0x00001540


	//----- nvinfo : EIATTR_CRS_STACK_SIZE
	.align		4
.L_202:
        /*0098*/ 	.byte	0x04, 0x1e
        /*009a*/ 	.short	(.L_204 - .L_203)
.L_203:
        /*009c*/ 	.word	0x00000000


	//----- nvinfo : EIATTR_CBANK_PARAM_SIZE
	.align		4
.L_204:
        /*00a0*/ 	.byte	0x03, 0x19
        /*00a2*/ 	.short	0x0024


	//----- nvinfo : EIATTR_PARAM_CBANK
	.align		4
        /*00a4*/ 	.byte	0x04, 0x0a
        /*00a6*/ 	.short	(.L_206 - .L_205)
	.align		4
.L_205:
        /*00a8*/ 	.word	index@(.nv.constant0._Z22generateRandomPcKernelP5PointiP17curandStateXORWOWiii)
        /*00ac*/ 	.short	0x0380
        /*00ae*/ 	.short	0x0024


	//----- nvinfo : EIATTR_SW_WAR
	.align		4
.L_206:
        /*00b0*/ 	.byte	0x04, 0x36
        /*00b2*/ 	.short	(.L_208 - .L_207)
.L_207:
        /*00b4*/ 	.word	0x00000008
.L_208:


//--------------------- .nv.info._Z22insertPointCloudKernelPbP5Pointiiii --------------------------
	.section	.nv.info._Z22insertPointCloudKernelPbP5Pointiiii,"",@"SHT_CUDA_INFO"
	.sectionflags	@""
	.align	4


	//----- nvinfo : EIATTR_CUDA_API_VERSION
	.align		4
        /*0000*/ 	.byte	0x04, 0x37
        /*0002*/ 	.short	(.L_210 - .L_209)
.L_209:
        /*0004*/ 	.word	0x00000082


	//----- nvinfo : EIATTR_KPARAM_INFO
	.align		4
.L_210:
        /*0008*/ 	.byte	0x04, 0x17
        /*000a*/ 	.short	(.L_212 - .L_211)
.L_211:
        /*000c*/ 	.word	0x00000000
        /*0010*/ 	.short	0x0005
        /*0012*/ 	.short	0x001c
        /*0014*/ 	.byte	0x00, 0xf0, 0x11, 0x00


	//----- nvinfo : EIATTR_KPARAM_INFO
	.align		4
.L_212:
        /*0018*/ 	.byte	0x04, 0x17
        /*001a*/ 	.short	(.L_214 - .L_213)
.L_213:
        /*001c*/ 	.word	0x00000000
        /*0020*/ 	.short	0x0004
        /*0022*/ 	.short	0x0018
        /*0024*/ 	.byte	0x00, 0xf0, 0x11, 0x00


	//----- nvinfo : EIATTR_KPARAM_INFO
	.align		4
.L_214:
        /*0028*/ 	.byte	0x04, 0x17
        /*002a*/ 	.short	(.L_216 - .L_215)
.L_215:
        /*002c*/ 	.word	0x00000000
        /*0030*/ 	.short	0x0003
        /*0032*/ 	.short	0x0014
        /*0034*/ 	.byte	0x00, 0xf0, 0x11, 0x00


	//----- nvinfo : EIATTR_KPARAM_INFO
	.align		4
.L_216:
        /*0038*/ 	.byte	0x04, 0x17
        /*003a*/ 	.short	(.L_218 - .L_217)
.L_217:
        /*003c*/ 	.word	0x00000000
        /*0040*/ 	.short	0x0002
        /*0042*/ 	.short	0x0010
        /*0044*/ 	.byte	0x00, 0xf0, 0x11, 0x00


	//----- nvinfo : EIATTR_KPARAM_INFO
	.align		4
.L_218:
        /*0048*/ 	.byte	0x04, 0x17
        /*004a*/ 	.short	(.L_220 - .L_219)
.L_219:
        /*004c*/ 	.word	0x00000000
        /*0050*/ 	.short	0x0001
        /*0052*/ 	.short	0x0008
        /*0054*/ 	.byte	0x00, 0xf5, 0x21, 0x00


	//----- nvinfo : EIATTR_KPARAM_INFO
	.align		4
.L_220:
        /*0058*/ 	.byte	0x04, 0x17
        /*005a*/ 	.short	(.L_222 - .L_221)
.L_221:
        /*005c*/ 	.word	0x00000000
        /*0060*/ 	.short	0x0000
        /*0062*/ 	.short	0x0000
        /*0064*/ 	.byte	0x00, 0xf5, 0x21, 0x00


	//----- nvinfo : EIATTR_SPARSE_MMA_MASK
	.align		4
.L_222:
        /*0068*/ 	.byte	0x03, 0x50
        /*006a*/ 	.short	0x0000


	//----- nvinfo : EIATTR_MAXREG_COUNT
	.align		4
        /*006c*/ 	.byte	0x03, 0x1b
        /*006e*/ 	.short	0x00ff


	//----- nvinfo : EIATTR_EXTERNS
	.align		4
        /*0070*/ 	.byte	0x04, 0x0f
        /*0072*/ 	.short	(.L_224 - .L_223)


	//   ....[0]....
	.align		4
.L_223:
        /*0074*/ 	.word	index@(vprintf)


	//----- nvinfo : EIATTR_MERCURY_ISA_VERSION
	.align		4
.L_224:
        /*0078*/ 	.byte	0x03, 0x5f
        /*007a*/ 	.short	0x0101


	//----- nvinfo : EIATTR_VRC_CTA_INIT_COUNT
	.align		4
        /*007c*/ 	.byte	0x02, 0x4a
	.zero		1
	.zero		1


	//----- nvinfo : EIATTR_SYSCALL_OFFSETS
	.align		4
        /*0080*/ 	.byte	0x04, 0x46
        /*0082*/ 	.short	(.L_226 - .L_225)


	//   ....[0]....
.L_225:
        /*0084*/ 	.word	0x000001a0


	//   ....[1]....
        /*0088*/ 	.word	0x000003a0


	//----- nvinfo : EIATTR_EXIT_INSTR_OFFSETS
	.align		4
.L_226:
        /*008c*/ 	.byte	0x04, 0x1c
        /*008e*/ 	.short	(.L_228 - .L_227)


	//   ....[0]....
.L_227:
        /*0090*/ 	.word	0x000000c0


	//   ....[1]....
        /*0094*/ 	.word	0x000002f0


	//   ....[2]....
        /*0098*/ 	.word	0x000003b0


	//----- nvinfo : EIATTR_CRS_STACK_SIZE
	.align		4
.L_228:
        /*009c*/ 	.byte	0x04, 0x1e
        /*009e*/ 	.short	(.L_230 - .L_229)
.L_229:
        /*00a0*/ 	.word	0x00000000


	//----- nvinfo : EIATTR_CBANK_PARAM_SIZE
	.align		4
.L_230:
        /*00a4*/ 	.byte	0x03, 0x19
        /*00a6*/ 	.short	0x0020


	//----- nvinfo : EIATTR_PARAM_CBANK
	.align		4
        /*00a8*/ 	.byte	0x04, 0x0a
        /*00aa*/ 	.short	(.L_232 - .L_231)
	.align		4
.L_231:
        /*00ac*/ 	.word	index@(.nv.constant0._Z22insertPointCloudKernelPbP5Pointiiii)
        /*00b0*/ 	.short	0x0380
        /*00b2*/ 	.short	0x0020


	//----- nvinfo : EIATTR_SW_WAR
	.align		4
.L_232:
        /*00b4*/ 	.byte	0x04, 0x36
        /*00b6*/ 	.short	(.L_234 - .L_233)
.L_233:
        /*00b8*/ 	.word	0x00000008
.L_234:


//--------------------- .nv.info._Z14insertPtKernelPbi --------------------------
	.section	.nv.info._Z14insertPtKernelPbi,"",@"SHT_CUDA_INFO"
	.sectionflags	@""
	.align	4


	//----- nvinfo : EIATTR_CUDA_API_VERSION
	.align		4
        /*0000*/ 	.byte	0x04, 0x37
        /*0002*/ 	.short	(.L_236 - .L_235)
.L_235:
        /*0004*/ 	.word	0x00000082


	//----- nvinfo : EIATTR_KPARAM_INFO
	.align		4
.L_236:
        /*0008*/ 	.byte	0x04, 0x17
        /*000a*/ 	.short	(.L_238 - .L_237)
.L_237:
        /*000c*/ 	.word	0x00000000
        /*0010*/ 	.short	0x0001
        /*0012*/ 	.short	0x0008
        /*0014*/ 	.byte	0x00, 0xf0, 0x11, 0x00


	//----- nvinfo : EIATTR_KPARAM_INFO
	.align		4
.L_238:
        /*0018*/ 	.byte	0x04, 0x17
        /*001a*/ 	.short	(.L_240 - .L_239)
.L_239:
        /*001c*/ 	.word	0x00000000
        /*0020*/ 	.short	0x0000
        /*0022*/ 	.short	0x0000
        /*0024*/ 	.byte	0x00, 0xf5, 0x21, 0x00


	//----- nvinfo : EIATTR_SPARSE_MMA_MASK
	.align		4
.L_240:
        /*0028*/ 	.byte	0x03, 0x50
        /*002a*/ 	.short	0x0000


	//----- nvinfo : EIATTR_MAXREG_COUNT
	.align		4
        /*002c*/ 	.byte	0x03, 0x1b
        /*002e*/ 	.short	0x00ff


	//----- nvinfo : EIATTR_EXTERNS
	.align		4
        /*0030*/ 	.byte	0x04, 0x0f
        /*0032*/ 	.short	(.L_242 - .L_241)


	//   ....[0]....
	.align		4
.L_241:
        /*0034*/ 	.word	index@(vprintf)


	//----- nvinfo : EIATTR_MERCURY_ISA_VERSION
	.align		4
.L_242:
        /*0038*/ 	.byte	0x03, 0x5f
        /*003a*/ 	.short	0x0101


	//----- nvinfo : EIATTR_VRC_CTA_INIT_COUNT
	.align		4
        /*003c*/ 	.byte	0x02, 0x4a
	.zero		1
	.zero		1


	//----- nvinfo : EIATTR_SYSCALL_OFFSETS
	.align		4
        /*0040*/ 	.byte	0x04, 0x46
        /*0042*/ 	.short	(.L_244 - .L_243)


	//   ....[0]....
.L_243:
        /*0044*/ 	.word	0x00000140


	//----- nvinfo : EIATTR_EXIT_INSTR_OFFSETS
	.align		4
.L_244:
        /*0048*/ 	.byte	0x04, 0x1c
        /*004a*/ 	.short	(.L_246 - .L_245)


	//   ....[0]....
.L_245:
        /*004c*/ 	.word	0x00000150


	//----- nvinfo : EIATTR_CBANK_PARAM_SIZE
	.align		4
.L_246:
        /*0050*/ 	.byte	0x03, 0x19
        /*0052*/ 	.short	0x000c


	//----- nvinfo : EIATTR_PARAM_CBANK
	.align		4
        /*0054*/ 	.byte	0x04, 0x0a
        /*0056*/ 	.short	(.L_248 - .L_247)
	.align		4
.L_247:
        /*0058*/ 	.word	index@(.nv.constant0._Z14insertPtKernelPbi)
        /*005c*/ 	.short	0x0380
        /*005e*/ 	.short	0x000c


	//----- nvinfo : EIATTR_SW_WAR
	.align		4
.L_248:
        /*0060*/ 	.byte	0x04, 0x36
        /*0062*/ 	.short	(.L_250 - .L_249)
.L_249:
        /*0064*/ 	.word	0x00000008
.L_250:


//--------------------- .nv.info._Z14initGridKernelPbi --------------------------
	.section	.nv.info._Z14initGridKernelPbi,"",@"SHT_CUDA_INFO"
	.sectionflags	@""
	.align	4


	//----- nvinfo : EIATTR_CUDA_API_VERSION
	.align		4
        /*0000*/ 	.byte	0x04, 0x37
        /*0002*/ 	.short	(.L_252 - .L_251)
.L_251:
        /*0004*/ 	.word	0x00000082


	//----- nvinfo : EIATTR_KPARAM_INFO
	.align		4
.L_252:
        /*0008*/ 	.byte	0x04, 0x17
        /*000a*/ 	.short	(.L_254 - .L_253)
.L_253:
        /*000c*/ 	.word	0x00000000
        /*0010*/ 	.short	0x0001
        /*0012*/ 	.short	0x0008
        /*0014*/ 	.byte	0x00, 0xf0, 0x11, 0x00


	//----- nvinfo : EIATTR_KPARAM_INFO
	.align		4
.L_254:
        /*0018*/ 	.byte	0x04, 0x17
        /*001a*/ 	.short	(.L_256 - .L_255)
.L_255:
        /*001c*/ 	.word	0x00000000
        /*0020*/ 	.short	0x0000
        /*0022*/ 	.short	0x0000
        /*0024*/ 	.byte	0x00, 0xf5, 0x21, 0x00


	//----- nvinfo : EIATTR_SPARSE_MMA_MASK
	.align		4
.L_256:
        /*0028*/ 	.byte	0x03, 0x50
        /*002a*/ 	.short	0x0000


	//----- nvinfo : EIATTR_MAXREG_COUNT
	.align		4
        /*002c*/ 	.byte	0x03, 0x1b
        /*002e*/ 	.short	0x00ff


	//----- nvinfo : EIATTR_EXTERNS
	.align		4
        /*0030*/ 	.byte	0x04, 0x0f
        /*0032*/ 	.short	(.L_258 - .L_257)


	//   ....[0]....
	.align		4
.L_257:
        /*0034*/ 	.word	index@(vprintf)


	//----- nvinfo : EIATTR_MERCURY_ISA_VERSION
	.align		4
.L_258:
        /*0038*/ 	.byte	0x03, 0x5f
        /*003a*/ 	.short	0x0101


	//----- nvinfo : EIATTR_VRC_CTA_INIT_COUNT
	.align		4
        /*003c*/ 	.byte	0x02, 0x4a
	.zero		1
	.zero		1


	//----- nvinfo : EIATTR_SYSCALL_OFFSETS
	.align		4
        /*0040*/ 	.byte	0x04, 0x46
        /*0042*/ 	.short	(.L_260 - .L_259)


	//   ....[0]....
.L_259:
        /*0044*/ 	.word	0x00000110


	//----- nvinfo : EIATTR_EXIT_INSTR_OFFSETS
	.align		4
.L_260:
        /*0048*/ 	.byte	0x04, 0x1c
        /*004a*/ 	.short	(.L_262 - .L_261)


	//   ....[0]....
.L_261:
        /*004c*/ 	.word	0x00000150


	//   ....[1]....
        /*0050*/ 	.word	0x000001b0


	//----- nvinfo : EIATTR_CRS_STACK_SIZE
	.align		4
.L_262:
        /*0054*/ 	.byte	0x04, 0x1e
        /*0056*/ 	.short	(.L_264 - .L_263)
.L_263:
        /*0058*/ 	.word	0x00000000


	//----- nvinfo : EIATTR_CBANK_PARAM_SIZE
	.align		4
.L_264:
        /*005c*/ 	.byte	0x03, 0x19
        /*005e*/ 	.short	0x000c


	//----- nvinfo : EIATTR_PARAM_CBANK
	.align		4
        /*0060*/ 	.byte	0x04, 0x0a
        /*0062*/ 	.short	(.L_266 - .L_265)
	.align		4
.L_265:
        /*0064*/ 	.word	index@(.nv.constant0._Z14initGridKernelPbi)
        /*0068*/ 	.short	0x0380
        /*006a*/ 	.short	0x000c


	//----- nvinfo : EIATTR_SW_WAR
	.align		4
.L_266:
        /*006c*/ 	.byte	0x04, 0x36
        /*006e*/ 	.short	(.L_268 - .L_267)
.L_267:
        /*0070*/ 	.word	0x00000008
.L_268:


//--------------------- .nv.callgraph             --------------------------
	.section	.nv.callgraph,"",@"SHT_CUDA_CALLGRAPH"
	.align	4
	.sectionentsize	8
	.align		4
        /*0000*/ 	.word	0x00000000
	.align		4
        /*0004*/ 	.word	0xffffffff
	.align		4
        /*0008*/ 	.word	index@(_Z13printPcKernelP5Pointi)
	.align		4
        /*000c*/ 	.word	index@(vprintf)
	.align		4
        /*0010*/ 	.word	index@(_Z15printGridKernelPbiii)
	.align		4
        /*0014*/ 	.word	index@(vprintf)
	.align		4
        /*0018*/ 	.word	index@(_Z21printLinearGridKernelPbi)
	.align		4
        /*001c*/ 	.word	index@(vprintf)
	.align		4
        /*0020*/ 	.word	index@(_Z21checkDuplicatesKernelP5PointPiiiii)
	.align		4
        /*0024*/ 	.word	index@(vprintf)
	.align		4
        /*0028*/ 	.word	index@(_Z15checkGridKernelPbi)
	.align		4
        /*002c*/ 	.word	index@(vprintf)
	.align		4
        /*0030*/ 	.word	index@(_Z22generateRandomPcKernelP5PointiP17curandStateXORWOWiii)
	.align		4
        /*0034*/ 	.word	index@(vprintf)
	.align		4
        /*0038*/ 	.word	index@(_Z22insertPointCloudKernelPbP5Pointiiii)
	.align		4
        /*003c*/ 	.word	index@(vprintf)
	.align		4
        /*0040*/ 	.word	index@(_Z14insertPtKernelPbi)
	.align		4
        /*0044*/ 	.word	index@(vprintf)
	.align		4
        /*0048*/ 	.word	index@(_Z14initGridKernelPbi)
	.align		4
        /*004c*/ 	.word	index@(vprintf)
	.align		4
        /*0050*/ 	.word	0x00000000
	.align		4
        /*0054*/ 	.word	0xfffffffe
	.align		4
        /*0058*/ 	.word	0x00000000
	.align		4
        /*005c*/ 	.word	0xfffffffd
	.align		4
        /*0060*/ 	.word	0x00000000
	.align		4
        /*0064*/ 	.word	0xfffffffc


//--------------------- .nv.constant4             --------------------------
	.section	.nv.constant4,"a",@progbits
	.align	8
	.align		8
.nv.constant4:
        /*0000*/ 	.dword	vprintf
	.align		8
        /*0008*/ 	.dword	precalc_xorwow_matrix
	.align		8
        /*0010*/ 	.dword	precalc_xorwow_offset_matrix
	.align		8
        /*0018*/ 	.dword	mrg32k3aM1
	.align		8
        /*0020*/ 	.dword	mrg32k3aM2
	.align		8
        /*0028*/ 	.dword	mrg32k3aM1SubSeq
	.align		8
        /*0030*/ 	.dword	mrg32k3aM2SubSeq
	.align		8
        /*0038*/ 	.dword	mrg32k3aM1Seq
	.align		8
        /*0040*/ 	.dword	mrg32k3aM2Seq
	.align		8
        /*0048*/ 	.dword	$str
	.align		8
        /*0050*/ 	.dword	$str$1
	.align		8
        /*0058*/ 	.dword	$str$2
	.align		8
        /*0060*/ 	.dword	$str$3
	.align		8
        /*0068*/ 	.dword	$str$4
	.align		8
        /*0070*/ 	.dword	$str$5
	.align		8
        /*0078*/ 	.dword	$str$6
	.align		8
        /*0080*/ 	.dword	$str$7
	.align		8
        /*0088*/ 	.dword	$str$8
	.align		8
        /*0090*/ 	.dword	$str$9
	.align		8
        /*0098*/ 	.dword	$str$10
	.align		8
        /*00a0*/ 	.dword	$str$11
	.align		8
        /*00a8*/ 	.dword	$str$12
	.align		8
        /*00b0*/ 	.dword	$str$13
	.align		8
        /*00b8*/ 	.dword	$str$14
	.align		8
        /*00c0*/ 	.dword	$str$15
	.align		8
        /*00c8*/ 	.dword	$str$16
	.align		8
        /*00d0*/ 	.dword	$str$17


//--------------------- .nv.constant3             --------------------------
	.section	.nv.constant3,"a",@progbits
	.align	8
.nv.constant3:
	.type		__cr_lgamma_table,@object
	.size		__cr_lgamma_table,(.L_8 - __cr_lgamma_table)
__cr_lgamma_table:
        /*0000*/ 	.byte	0x00, 0x00, 0x00, 0x00, 0x00, 0x00, 0x00, 0x00, 0x00, 0x00, 0x00, 0x00, 0x00, 0x00, 0x00, 0x00
        /*0010*/ 	.byte	0xef, 0x39, 0xfa, 0xfe, 0x42, 0x2e, 0xe6, 0x3f, 0x02, 0x20, 0x2a, 0xfa, 0x0b, 0xab, 0xfc, 0x3f
        /*0020*/ 	.byte	0xf9, 0x2c, 0x92, 0x7c, 0xa7, 0x6c, 0x09, 0x40, 0xc9, 0x79, 0x44, 0x3c, 0x64, 0x26, 0x13, 0x40
        /*0030*/ 	.byte	0xca, 0x01, 0xcf, 0x3a, 0x27, 0x51, 0x1a, 0x40, 0x30, 0xcc, 0x2d, 0xf3, 0xe1, 0x0c, 0x21, 0x40
        /*0040*/ 	.byte	0x0d, 0xb7, 0xfc, 0x82, 0x8e, 0x35, 0x25, 0x40
.L_8:


//--------------------- .text._Z13printPcKernelP5Pointi --------------------------
	.section	.text._Z13printPcKernelP5Pointi,"ax",@progbits
	.align	128
        .global         _Z13printPcKernelP5Pointi
        .type           _Z13printPcKernelP5Pointi,@function
        .size           _Z13printPcKernelP5Pointi,(.L_x_271 - _Z13printPcKernelP5Pointi)
        .other          _Z13printPcKernelP5Pointi,@"STO_CUDA_ENTRY STV_DEFAULT"
_Z13printPcKernelP5Pointi:
.text._Z13printPcKernelP5Pointi:
[----:B------:R-:W0:Y:S08]  /*0000*/  LDC R1, c[0x0][0x37c] ;  /* 0x0000df00ff017b82 */ /* 0x000e300000000800 */
[----:B------:R-:W1:Y:S01]  /*0010*/  LDC R0, c[0x0][0x388] ;  /* 0x0000e200ff007b82 */ /* 0x000e620000000800 */
[----:B------:R-:W2:Y:S01]  /*0020*/  LDCU UR4, c[0x0][0x2f8] ;  /* 0x00005f00ff0477ac */ /* 0x000ea20008000800 */
[----:B0-----:R-:W-:Y:S01]  /*0030*/  VIADD R1, R1, 0xfffffff0 ;  /* 0xfffffff001017836 */ /* 0x001fe20000000000 */
[----:B------:R-:W0:Y:S04]  /*0040*/  LDCU UR5, c[0x0][0x2fc] ;  /* 0x00005f80ff0577ac */ /* 0x000e280008000800 */
[----:B--2---:R-:W-:-:S02]  /*0050*/  IADD3 R2, P0, PT, R1, UR4, RZ ;  /* 0x0000000401027c10 */ /* 0x004fc4000ff1e0ff */
[----:B-1----:R-:W-:-:S13]  /*0060*/  ISETP.GE.AND P1, PT, R0, 0x1, PT ;  /* 0x000000010000780c */ /* 0x002fda0003f26270 */
[----:B0-----:R-:W-:Y:S05]  /*0070*/  @!P1 EXIT ;  /* 0x000000000000994d */ /* 0x001fea0003800000 */
[C---:B------:R-:W-:Y:S01]  /*0080*/  ISETP.GE.U32.AND P1, PT, R0.reuse, 0x10, PT ;  /* 0x000000100000780c */ /* 0x040fe20003f26070 */
[----:B------:R-:W0:Y:S01]  /*0090*/  LDCU.64 UR36, c[0x0][0x358] ;  /* 0x00006b00ff2477ac */ /* 0x000e220008000a00 */
[----:B------:R-:W-:Y:S02]  /*00a0*/  IMAD.X R22, RZ, RZ, UR5, P0 ;  /* 0x00000005ff167e24 */ /* 0x000fe400080e06ff */
[----:B------:R-:W-:Y:S01]  /*00b0*/  HFMA2 R24, -RZ, RZ, 0, 0 ;  /* 0x00000000ff187431 */ /* 0x000fe200000001ff */
[----:B------:R-:W-:-:S08]  /*00c0*/  LOP3.LUT R25, R0, 0xf, RZ, 0xc0, !PT ;  /* 0x0000000f00197812 */ /* 0x000fd000078ec0ff */
[----:B------:R-:W-:Y:S05]  /*00d0*/  @!P1 BRA `(.L_x_0) ;  /* 0x0000000c00789947 */ /* 0x000fea0003800000 */
[----:B------:R-:W1:Y:S01]  /*00e0*/  LDCU.64 UR4, c[0x0][0x380] ;  /* 0x00007000ff0477ac */ /* 0x000e620008000a00 */
[----:B------:R-:W-:Y:S01]  /*00f0*/  BSSY.RECONVERGENT B6, `(.L_x_0) ;  /* 0x00000dc000067945 */ /* 0x000fe20003800200 */
[----:B------:R-:W-:Y:S01]  /*0100*/  LOP3.LUT R24, R0, 0x7ffffff0, RZ, 0xc0, !PT ;  /* 0x7ffffff000187812 */ /* 0x000fe200078ec0ff */
[----:B------:R-:W-:Y:S01]  /*0110*/  IMAD.MOV.U32 R16, RZ, RZ, RZ ;  /* 0x000000ffff107224 */ /* 0x000fe200078e00ff */
[----:B-1----:R-:W-:-:S04]  /*0120*/  UIADD3 UR4, UP0, UPT, UR4, 0x60, URZ ;  /* 0x0000006004047890 */ /* 0x002fc8000ff1e0ff */
[----:B------:R-:W-:Y:S02]  /*0130*/  UIADD3.X UR5, UPT, UPT, URZ, UR5, URZ, UP0, !UPT ;  /* 0x00000005ff057290 */ /* 0x000fe400087fe4ff */
[----:B------:R-:W-:-:S04]  /*0140*/  IMAD.U32 R26, RZ, RZ, UR4 ;  /* 0x00000004ff1a7e24 */ /* 0x000fc8000f8e00ff */
[----:B------:R-:W-:-:S07]  /*0150*/  MOV R27, UR5 ;  /* 0x00000005001b7c02 */ /* 0x000fce0008000f00 */
.L_x_17:
[----:B0-----:R-:W2:Y:S04]  /*0160*/  LDG.E R17, desc[UR36][R26.64+-0x60] ;  /* 0xffffa0241a117981 */ /* 0x001ea8000c1e1900 */
[----:B------:R-:W2:Y:S04]  /*0170*/  LDG.E R18, desc[UR36][R26.64+-0x5c] ;  /* 0xffffa4241a127981 */ /* 0x000ea8000c1e1900 */
[----:B------:R-:W2:Y:S01]  /*0180*/  LDG.E R19, desc[UR36][R26.64+-0x58] ;  /* 0xffffa8241a137981 */ /* 0x000ea2000c1e1900 */
[----:B------:R-:W-:Y:S01]  /*0190*/  MOV R23, 0x0 ;  /* 0x0000000000177802 */ /* 0x000fe20000000f00 */
[----:B------:R-:W0:Y:S01]  /*01a0*/  LDCU.64 UR4, c[0x4][0xd0] ;  /* 0x01001a00ff0477ac */ /* 0x000e220008000a00 */
[----:B------:R-:W-:Y:S01]  /*01b0*/  MOV R6, R2 ;  /* 0x0000000200067202 */ /* 0x000fe20000000f00 */
[----:B------:R-:W-:Y:S01]  /*01c0*/  IMAD.MOV.U32 R7, RZ, RZ, R22 ;  /* 0x000000ffff077224 */ /* 0x000fe200078e0016 */
[----:B------:R1:W3:Y:S01]  /*01d0*/  LDC.64 R8, c[0x4][R23] ;  /* 0x0100000017087b82 */ /* 0x0002e20000000a00 */
[----:B0-----:R-:W-:-:S02]  /*01e0*/  IMAD.U32 R4, RZ, RZ, UR4 ;  /* 0x00000004ff047e24 */ /* 0x001fc4000f8e00ff */
[----:B------:R-:W-:Y:S01]  /*01f0*/  IMAD.U32 R5, RZ, RZ, UR5 ;  /* 0x00000005ff057e24 */ /* 0x000fe2000f8e00ff */
[----:B--23--:R1:W-:Y:S06]  /*0200*/  STL.128 [R1], R16 ;  /* 0x0000001001007387 */ /* 0x00c3ec0000100c00 */
[----:B------:R-:W-:-:S07]  /*0210*/  LEPC R20, `(.L_x_1) ;  /* 0x000000001014794e */ /* 0x000fce0000000000 */
[----:B-1----:R-:W-:Y:S05]  /*0220*/  CALL.ABS.NOINC R8 ;  /* 0x0000000008007343 */ /* 0x002fea0003c00000 */
.L_x_1:
[----:B------:R-:W2:Y:S04]  /*0230*/  LDG.E R9, desc[UR36][R26.64+-0x54] ;  /* 0xffffac241a097981 */ /* 0x000ea8000c1e1900 */
[----:B------:R-:W2:Y:S04]  /*0240*/  LDG.E R10, desc[UR36][R26.64+-0x50] ;  /* 0xffffb0241a0a7981 */ /* 0x000ea8000c1e1900 */
[----:B------:R-:W2:Y:S01]  /*0250*/  LDG.E R11, desc[UR36][R26.64+-0x4c] ;  /* 0xffffb4241a0b7981 */ /* 0x000ea2000c1e1900 */
[----:B------:R-:W-:Y:S01]  /*0260*/  VIADD R8, R16, 0x1 ;  /* 0x0000000110087836 */ /* 0x000fe20000000000 */
[----:B------:R0:W1:Y:S01]  /*0270*/  LDC.64 R12, c[0x4][R23] ;  /* 0x01000000170c7b82 */ /* 0x0000620000000a00 */
[----:B------:R-:W3:Y:S01]  /*0280*/  LDCU.64 UR4, c[0x4][0xd0] ;  /* 0x01001a00ff0477ac */ /* 0x000ee20008000a00 */
[----:B------:R-:W-:Y:S01]  /*0290*/  IMAD.MOV.U32 R6, RZ, RZ, R2 ;  /* 0x000000ffff067224 */ /* 0x000fe200078e0002 */
[----:B------:R-:W-:-:S02]  /*02a0*/  MOV R7, R22 ;  /* 0x0000001600077202 */ /* 0x000fc40000000f00 */
[----:B---3--:R-:W-:Y:S01]  /*02b0*/  MOV R4, UR4 ;  /* 0x0000000400047c02 */ /* 0x008fe20008000f00 */
[----:B------:R-:W-:Y:S01]  /*02c0*/  IMAD.U32 R5, RZ, RZ, UR5 ;  /* 0x00000005ff057e24 */ /* 0x000fe2000f8e00ff */
[----:B-12---:R0:W-:Y:S06]  /*02d0*/  STL.128 [R1], R8 ;  /* 0x0000000801007387 */ /* 0x0061ec0000100c00 */
[----:B------:R-:W-:-:S07]  /*02e0*/  LEPC R20, `(.L_x_2) ;  /* 0x000000001014794e */ /* 0x000fce0000000000 */
[----:B0-----:R-:W-:Y:S05]  /*02f0*/  CALL.ABS.NOINC R12 ;  /* 0x000000000c007343 */ /* 0x001fea0003c00000 */
.L_x_2:
[----:B------:R-:W2:Y:S04]  /*0300*/  LDG.E R9, desc[UR36][R26.64+-0x48] ;  /* 0xffffb8241a097981 */ /* 0x000ea8000c1e1900 */
[----:B------:R-:W2:Y:S04]  /*0310*/  LDG.E R10, desc[UR36][R26.64+-0x44] ;  /* 0xffffbc241a0a7981 */ /* 0x000ea8000c1e1900 */
[----:B------:R-:W2:Y:S01]  /*0320*/  LDG.E R11, desc[UR36][R26.64+-0x40] ;  /* 0xffffc0241a0b7981 */ /* 0x000ea2000c1e1900 */
[----:B------:R-:W-:Y:S01]  /*0330*/  VIADD R8, R16, 0x2 ;  /* 0x0000000210087836 */ /* 0x000fe20000000000 */
[----:B------:R0:W1:Y:S01]  /*0340*/  LDC.64 R12, c[0x4][R23] ;  /* 0x01000000170c7b82 */ /* 0x0000620000000a00 */
[----:B------:R-:W3:Y:S01]  /*0350*/  LDCU.64 UR4, c[0x4][0xd0] ;  /* 0x01001a00ff0477ac */ /* 0x000ee20008000a00 */
[----:B------:R-:W-:-:S02]  /*0360*/  IMAD.MOV.U32 R6, RZ, RZ, R2 ;  /* 0x000000ffff067224 */ /* 0x000fc400078e0002 */
[----:B------:R-:W-:Y:S02]  /*0370*/  IMAD.MOV.U32 R7, RZ, RZ, R22 ;  /* 0x000000ffff077224 */ /* 0x000fe400078e0016 */
[----:B---3--:R-:W-:Y:S01]  /*0380*/  IMAD.U32 R4, RZ, RZ, UR4 ;  /* 0x00000004ff047e24 */ /* 0x008fe2000f8e00ff */
[----:B------:R-:W-:Y:S01]  /*0390*/  MOV R5, UR5 ;  /* 0x0000000500057c02 */ /* 0x000fe20008000f00 */
[----:B-12---:R0:W-:Y:S06]  /*03a0*/  STL.128 [R1], R8 ;  /* 0x0000000801007387 */ /* 0x0061ec0000100c00 */
[----:B------:R-:W-:-:S07]  /*03b0*/  LEPC R20, `(.L_x_3) ;  /* 0x000000001014794e */ /* 0x000fce0000000000 */
[----:B0-----:R-:W-:Y:S05]  /*03c0*/  CALL.ABS.NOINC R12 ;  /* 0x000000000c007343 */ /* 0x001fea0003c00000 */
.L_x_3:
[----:B------:R-:W2:Y:S04]  /*03d0*/  LDG.E R9, desc[UR36][R26.64+-0x3c] ;  /* 0xffffc4241a097981 */ /* 0x000ea8000c1e1900 */
[----:B------:R-:W2:Y:S04]  /*03e0*/  LDG.E R10, desc[UR36][R26.64+-0x38] ;  /* 0xffffc8241a0a7981 */ /* 0x000ea8000c1e1900 */
[----:B------:R-:W2:Y:S01]  /*03f0*/  LDG.E R11, desc[UR36][R26.64+-0x34] ;  /* 0xffffcc241a0b7981 */ /* 0x000ea2000c1e1900 */
[----:B------:R-:W-:Y:S01]  /*0400*/  IADD3 R8, PT, PT, R16, 0x3, RZ ;  /* 0x0000000310087810 */ /* 0x000fe20007ffe0ff */
[----:B------:R0:W1:Y:S01]  /*0410*/  LDC.64 R12, c[0x4][R23] ;  /* 0x01000000170c7b82 */ /* 0x0000620000000a00 */
[----:B------:R-:W3:Y:S01]  /*0420*/  LDCU.64 UR4, c[0x4][0xd0] ;  /* 0x01001a00ff0477ac */ /* 0x000ee20008000a00 */
[----:B------:R-:W-:Y:S01]  /*0430*/  MOV R6, R2 ;  /* 0x0000000200067202 */ /* 0x000fe20000000f00 */
[----:B------:R-:W-:-:S02]  /*0440*/  IMAD.MOV.U32 R7, RZ, RZ, R22 ;  /* 0x000000ffff077224 */ /* 0x000fc400078e0016 */
[----:B---3--:R-:W-:Y:S02]  /*0450*/  IMAD.U32 R4, RZ, RZ, UR4 ;  /* 0x00000004ff047e24 */ /* 0x008fe4000f8e00ff */
[----:B------:R-:W-:Y:S01]  /*0460*/  IMAD.U32 R5, RZ, RZ, UR5 ;  /* 0x00000005ff057e24 */ /* 0x000fe2000f8e00ff */
[----:B-12---:R0:W-:Y:S06]  /*0470*/  STL.128 [R1], R8 ;  /* 0x0000000801007387 */ /* 0x0061ec0000100c00 */
[----:B------:R-:W-:-:S07]  /*0480*/  LEPC R20, `(.L_x_4) ;  /* 0x000000001014794e */ /* 0x000fce0000000000 */
[----:B0-----:R-:W-:Y:S05]  /*0490*/  CALL.ABS.NOINC R12 ;  /* 0x000000000c007343 */ /* 0x001fea0003c00000 */
.L_x_4:
        /* <DEDUP_REMOVED lines=13> */
.L_x_5:
        /* <DEDUP_REMOVED lines=13> */
.L_x_6:
        /* <DEDUP_REMOVED lines=13> */
.L_x_7:
        /* <DEDUP_REMOVED lines=13> */
.L_x_8:
        /* <DEDUP_REMOVED lines=13> */
.L_x_9:
        /* <DEDUP_REMOVED lines=13> */
.L_x_10:
        /* <DEDUP_REMOVED lines=13> */
.L_x_11:
        /* <DEDUP_REMOVED lines=13> */
.L_x_12:
        /* <DEDUP_REMOVED lines=13> */
.L_x_13:
        /* <DEDUP_REMOVED lines=13> */
.L_x_14:
        /* <DEDUP_REMOVED lines=13> */
.L_x_15:
        /* <DEDUP_REMOVED lines=13> */
.L_x_16:
[----:B------:R-:W-:Y:S01]  /*0e60*/  VIADD R16, R16, 0x10 ;  /* 0x0000001010107836 */ /* 0x000fe20000000000 */
[----:B------:R-:W-:-:S04]  /*0e70*/  IADD3 R26, P1, PT, R26, 0xc0, RZ ;  /* 0x000000c01a1a7810 */ /* 0x000fc80007f3e0ff */
[----:B------:R-:W-:Y:S02]  /*0e80*/  ISETP.NE.AND P0, PT, R16, R24, PT ;  /* 0x000000181000720c */ /* 0x000fe40003f05270 */
[----:B------:R-:W-:-:S11]  /*0e90*/  IADD3.X R27, PT, PT, RZ, R27, RZ, P1, !PT ;  /* 0x0000001bff1b7210 */ /* 0x000fd60000ffe4ff */
[----:B------:R-:W-:Y:S05]  /*0ea0*/  @P0 BRA `(.L_x_17) ;  /* 0xfffffff000ac0947 */ /* 0x000fea000383ffff */
[----:B------:R-:W-:Y:S05]  /*0eb0*/  BSYNC.RECONVERGENT B6 ;  /* 0x0000000000067941 */ /* 0x000fea0003800200 */
.L_x_0:
[----:B------:R-:W-:-:S13]  /*0ec0*/  ISETP.NE.AND P0, PT, R25, RZ, PT ;  /* 0x000000ff1900720c */ /* 0x000fda0003f05270 */
[----:B0-----:R-:W-:Y:S05]  /*0ed0*/  @!P0 EXIT ;  /* 0x000000000000894d */ /* 0x001fea0003800000 */
[----:B------:R-:W0:Y:S01]  /*0ee0*/  LDC R17, c[0x0][0x388] ;  /* 0x0000e200ff117b82 */ /* 0x000e220000000800 */
[----:B------:R-:W-:Y:S02]  /*0ef0*/  ISETP.GE.U32.AND P0, PT, R25, 0x8, PT ;  /* 0x000000081900780c */ /* 0x000fe40003f06070 */
[----:B0-----:R-:W-:-:S11]  /*0f00*/  LOP3.LUT R17, R17, 0x7, RZ, 0xc0, !PT ;  /* 0x0000000711117812 */ /* 0x001fd600078ec0ff */
[----:B------:R-:W-:Y:S05]  /*0f10*/  @!P0 BRA `(.L_x_18) ;  /* 0x0000000400ac8947 */ /* 0x000fea0003800000 */
[----:B------:R-:W0:Y:S01]  /*0f20*/  LDC.64 R18, c[0x0][0x380] ;  /* 0x0000e000ff127b82 */ /* 0x000e220000000a00 */
[----:B------:R-:W-:Y:S01]  /*0f30*/  MOV R16, 0x0 ;  /* 0x0000000000107802 */ /* 0x000fe20000000f00 */
[----:B------:R-:W1:Y:S01]  /*0f40*/  LDCU.64 UR4, c[0x4][0xd0] ;  /* 0x01001a00ff0477ac */ /* 0x000e620008000a00 */
[----:B0-----:R-:W-:-:S05]  /*0f50*/  IMAD.WIDE.U32 R18, R24, 0xc, R18 ;  /* 0x0000000c18127825 */ /* 0x001fca00078e0012 */
[----:B------:R-:W2:Y:S04]  /*0f60*/  LDG.E R25, desc[UR36][R18.64] ;  /* 0x0000002412197981 */ /* 0x000ea8000c1e1900 */
[----:B------:R-:W2:Y:S04]  /*0f70*/  LDG.E R26, desc[UR36][R18.64+0x4] ;  /* 0x00000424121a7981 */ /* 0x000ea8000c1e1900 */
[----:B------:R-:W2:Y:S01]  /*0f80*/  LDG.E R27, desc[UR36][R18.64+0x8] ;  /* 0x00000824121b7981 */ /* 0x000ea2000c1e1900 */
[----:B------:R0:W3:Y:S01]  /*0f90*/  LDC.64 R8, c[0x4][R16] ;  /* 0x0100000010087b82 */ /* 0x0000e20000000a00 */
[----:B-1----:R-:W-:Y:S01]  /*0fa0*/  IMAD.U32 R4, RZ, RZ, UR4 ;  /* 0x00000004ff047e24 */ /* 0x002fe2000f8e00ff */
[----:B------:R-:W-:Y:S01]  /*0fb0*/  MOV R6, R2 ;  /* 0x0000000200067202 */ /* 0x000fe20000000f00 */
[----:B------:R-:W-:-:S02]  /*0fc0*/  IMAD.U32 R5, RZ, RZ, UR5 ;  /* 0x00000005ff057e24 */ /* 0x000fc4000f8e00ff */
[----:B------:R-:W-:Y:S01]  /*0fd0*/  IMAD.MOV.U32 R7, RZ, RZ, R22 ;  /* 0x000000ffff077224 */ /* 0x000fe200078e0016 */
[----:B--23--:R0:W-:Y:S06]  /*0fe0*/  STL.128 [R1], R24 ;  /* 0x0000001801007387 */ /* 0x00c1ec0000100c00 */
[----:B------:R-:W-:-:S07]  /*0ff0*/  LEPC R20, `(.L_x_19) ;  /* 0x000000001014794e */ /* 0x000fce0000000000 */
[----:B0-----:R-:W-:Y:S05]  /*1000*/  CALL.ABS.NOINC R8 ;  /* 0x0000000008007343 */ /* 0x001fea0003c00000 */
.L_x_19:
        /* <DEDUP_REMOVED lines=13> */
.L_x_20:
        /* <DEDUP_REMOVED lines=13> */
.L_x_21:
        /* <DEDUP_REMOVED lines=13> */
.L_x_22:
        /* <DEDUP_REMOVED lines=13> */
.L_x_23:
        /* <DEDUP_REMOVED lines=13> */
.L_x_24:
        /* <DEDUP_REMOVED lines=13> */
.L_x_25:
        /* <DEDUP_REMOVED lines=13> */
.L_x_26:
[----:B------:R-:W-:-:S07]  /*15c0*/  VIADD R24, R24, 0x8 ;  /* 0x0000000818187836 */ /* 0x000fce0000000000 */
.L_x_18:
[----:B------:R-:W-:-:S13]  /*15d0*/  ISETP.NE.AND P0, PT, R17, RZ, PT ;  /* 0x000000ff1100720c */ /* 0x000fda0003f05270 */
[----:B------:R-:W-:Y:S05]  /*15e0*/  @!P0 EXIT ;  /* 0x000000000000894d */ /* 0x000fea0003800000 */
        /* <DEDUP_REMOVED lines=13> */
[----:B------:R-:W-:Y:S01]  /*16c0*/  MOV R5, UR5 ;  /* 0x0000000500057c02 */ /* 0x000fe20008000f00 */
[----:B------:R-:W-:-:S02]  /*16d0*/  IMAD.MOV.U32 R6, RZ, RZ, R2 ;  /* 0x000000ffff067224 */ /* 0x000fc400078e0002 */
[----:B------:R-:W-:Y:S01]  /*16e0*/  IMAD.MOV.U32 R7, RZ, RZ, R22 ;  /* 0x000000ffff077224 */ /* 0x000fe200078e0016 */
[----:B--23--:R0:W-:Y:S06]  /*16f0*/  STL.128 [R1], R24 ;  /* 0x0000001801007387 */ /* 0x00c1ec0000100c00 */
[----:B------:R-:W-:-:S07]  /*1700*/  LEPC R20, `(.L_x_28) ;  /* 0x000000001014794e */ /* 0x000fce0000000000 */
[----:B0-----:R-:W-:Y:S05]  /*1710*/  CALL.ABS.NOINC R8 ;  /* 0x0000000008007343 */ /* 0x001fea0003c00000 */
.L_x_28:
        /* <DEDUP_REMOVED lines=13> */
.L_x_29:
[----:B------:R-:W2:Y:S04]  /*17f0*/  LDG.E R9, desc[UR36][R18.64+0x18] ;  /* 0x0000182412097981 */ /* 0x000ea8000c1e1900 */
[----:B------:R-:W2:Y:S04]  /*1800*/  LDG.E R10, desc[UR36][R18.64+0x1c] ;  /* 0x00001c24120a7981 */ /* 0x000ea8000c1e1900 */
[----:B------:R-:W2:Y:S01]  /*1810*/  LDG.E R11, desc[UR36][R18.64+0x20] ;  /* 0x00002024120b7981 */ /* 0x000ea2000c1e1900 */
[----:B------:R-:W-:Y:S01]  /*1820*/  VIADD R8, R24, 0x2 ;  /* 0x0000000218087836 */ /* 0x000fe20000000000 */
[----:B------:R0:W1:Y:S01]  /*1830*/  LDC.64 R12, c[0x4][R16] ;  /* 0x01000000100c7b82 */ /* 0x0000620000000a00 */
[----:B------:R-:W3:Y:S01]  /*1840*/  LDCU.64 UR4, c[0x4][0xd0] ;  /* 0x01001a00ff0477ac */ /* 0x000ee20008000a00 */
[----:B------:R-:W-:Y:S01]  /*1850*/  MOV R6, R2 ;  /* 0x0000000200067202 */ /* 0x000fe20000000f00 */
[----:B------:R-:W-:Y:S01]  /*1860*/  IMAD.MOV.U32 R7, RZ, RZ, R22 ;  /* 0x000000ffff077224 */ /* 0x000fe200078e0016 */
[----:B---3--:R-:W-:Y:S01]  /*1870*/  MOV R4, UR4 ;  /* 0x0000000400047c02 */ /* 0x008fe20008000f00 */
[----:B------:R-:W-:Y:S01]  /*1880*/  IMAD.U32 R5, RZ, RZ, UR5 ;  /* 0x00000005ff057e24 */ /* 0x000fe2000f8e00ff */
[----:B-12---:R0:W-:Y:S06]  /*1890*/  STL.128 [R1], R8 ;  /* 0x0000000801007387 */ /* 0x0061ec0000100c00 */
[----:B------:R-:W-:-:S07]  /*18a0*/  LEPC R20, `(.L_x_30) ;  /* 0x000000001014794e */ /* 0x000fce0000000000 */
[----:B0-----:R-:W-:Y:S05]  /*18b0*/  CALL.ABS.NOINC R12 ;  /* 0x000000000c007343 */ /* 0x001fea0003c00000 */
.L_x_30:
[----:B------:R-:W2:Y:S04]  /*18c0*/  LDG.E R9, desc[UR36][R18.64+0x24] ;  /* 0x0000242412097981 */ /* 0x000ea8000c1e1900 */
[----:B------:R-:W2:Y:S04]  /*18d0*/  LDG.E R10, desc[UR36][R18.64+0x28] ;  /* 0x00002824120a7981 */ /* 0x000ea8000c1e1900 */
[----:B------:R-:W2:Y:S01]  /*18e0*/  LDG.E R11, desc[UR36][R18.64+0x2c] ;  /* 0x00002c24120b7981 */ /* 0x000ea2000c1e1900 */
[----:B------:R-:W-:Y:S01]  /*18f0*/  IADD3 R8, PT, PT, R24, 0x3, RZ ;  /* 0x0000000318087810 */ /* 0x000fe20007ffe0ff */
[----:B------:R0:W1:Y:S01]  /*1900*/  LDC.64 R12, c[0x4][R16] ;  /* 0x01000000100c7b82 */ /* 0x0000620000000a00 */
[----:B------:R-:W3:Y:S01]  /*1910*/  LDCU.64 UR4, c[0x4][0xd0] ;  /* 0x01001a00ff0477ac */ /* 0x000ee20008000a00 */
[----:B------:R-:W-:Y:S01]  /*1920*/  IMAD.MOV.U32 R6, RZ, RZ, R2 ;  /* 0x000000ffff067224 */ /* 0x000fe200078e0002 */
[----:B------:R-:W-:Y:S01]  /*1930*/  MOV R7, R22 ;  /* 0x0000001600077202 */ /* 0x000fe20000000f00 */
[----:B---3--:R-:W-:Y:S01]  /*1940*/  IMAD.U32 R4, RZ, RZ, UR4 ;  /* 0x00000004ff047e24 */ /* 0x008fe2000f8e00ff */
[----:B------:R-:W-:Y:S01]  /*1950*/  MOV R5, UR5 ;  /* 0x0000000500057c02 */ /* 0x000fe20008000f00 */
[----:B-12---:R0:W-:Y:S06]  /*1960*/  STL.128 [R1], R8 ;  /* 0x0000000801007387 */ /* 0x0061ec0000100c00 */
[----:B------:R-:W-:-:S07]  /*1970*/  LEPC R20, `(.L_x_31) ;  /* 0x000000001014794e */ /* 0x000fce0000000000 */
[----:B0-----:R-:W-:Y:S05]  /*1980*/  CALL.ABS.NOINC R12 ;  /* 0x000000000c007343 */ /* 0x001fea0003c00000 */
.L_x_31:
[----:B------:R-:W-:-:S07]  /*1990*/  VIADD R24, R24, 0x4 ;  /* 0x0000000418187836 */ /* 0x000fce0000000000 */
.L_x_27:
[----:B------:R-:W-:-:S13]  /*19a0*/  ISETP.NE.AND P0, PT, R17, RZ, PT ;  /* 0x000000ff1100720c */ /* 0x000fda0003f05270 */
[----:B------:R-:W-:Y:S05]  /*19b0*/  @!P0 EXIT ;  /* 0x000000000000894d */ /* 0x000fea0003800000 */
[----:B------:R-:W0:Y:S01]  /*19c0*/  LDC.64 R4, c[0x0][0x380] ;  /* 0x0000e000ff047b82 */ /* 0x000e220000000a00 */
[----:B------:R-:W-:Y:S01]  /*19d0*/  IADD3 R18, PT, PT, -R17, RZ, RZ ;  /* 0x000000ff11127210 */ /* 0x000fe20007ffe1ff */
[----:B0-----:R-:W-:-:S03]  /*19e0*/  IMAD.WIDE.U32 R4, R24, 0xc, R4 ;  /* 0x0000000c18047825 */ /* 0x001fc600078e0004 */
[----:B------:R-:W-:-:S05]  /*19f0*/  IADD3 R16, P0, PT, R4, 0x8, RZ ;  /* 0x0000000804107810 */ /* 0x000fca0007f1e0ff */
[----:B------:R-:W-:-:S08]  /*1a00*/  IMAD.X R17, RZ, RZ, R5, P0 ;  /* 0x000000ffff117224 */ /* 0x000fd000000e0605 */
.L_x_33:
[----:B------:R-:W2:Y:S04]  /*1a10*/  LDG.E R25, desc[UR36][R16.64+-0x8] ;  /* 0xfffff82410197981 */ /* 0x000ea8000c1e1900 */
[----:B------:R-:W2:Y:S04]  /*1a20*/  LDG.E R26, desc[UR36][R16.64+-0x4] ;  /* 0xfffffc24101a7981 */ /* 0x000ea8000c1e1900 */
[----:B------:R-:W2:Y:S01]  /*1a30*/  LDG.E R27, desc[UR36][R16.64] ;  /* 0x00000024101b7981 */ /* 0x000ea2000c1e1900 */
[----:B------:R-:W-:Y:S01]  /*1a40*/  MOV R8, 0x0 ;  /* 0x0000000000087802 */ /* 0x000fe20000000f00 */
[----:B------:R-:W0:Y:S01]  /*1a50*/  LDCU.64 UR4, c[0x4][0xd0] ;  /* 0x01001a00ff0477ac */ /* 0x000e220008000a00 */
[----:B------:R-:W-:Y:S01]  /*1a60*/  IADD3 R18, PT, PT, R18, 0x1, RZ ;  /* 0x0000000112127810 */ /* 0x000fe20007ffe0ff */
[----:B------:R-:W-:Y:S01]  /*1a70*/  IMAD.MOV.U32 R6, RZ, RZ, R2 ;  /* 0x000000ffff067224 */ /* 0x000fe200078e0002 */
[----:B------:R-:W-:-:S02]  /*1a80*/  MOV R7, R22 ;  /* 0x0000001600077202 */ /* 0x000fc40000000f00 */
[----:B------:R-:W1:Y:S01]  /*1a90*/  LDC.64 R8, c[0x4][R8] ;  /* 0x0100000008087b82 */ /* 0x000e620000000a00 */
[----:B------:R-:W-:-:S04]  /*1aa0*/  ISETP.NE.AND P0, PT, R18, RZ, PT ;  /* 0x000000ff1200720c */ /* 0x000fc80003f05270 */
[----:B------:R-:W-:Y:S01]  /*1ab0*/  P2R R19, PR, RZ, 0x1 ;  /* 0x00000001ff137803 */ /* 0x000fe20000000000 */
[----:B0-----:R-:W-:Y:S01]  /*1ac0*/  IMAD.U32 R4, RZ, RZ, UR4 ;  /* 0x00000004ff047e24 */ /* 0x001fe2000f8e00ff */
[----:B------:R-:W-:Y:S01]  /*1ad0*/  MOV R5, UR5 ;  /* 0x0000000500057c02 */ /* 0x000fe20008000f00 */
[----:B-12---:R0:W-:Y:S06]  /*1ae0*/  STL.128 [R1], R24 ;  /* 0x0000001801007387 */ /* 0x0061ec0000100c00 */
[----:B------:R-:W-:-:S07]  /*1af0*/  LEPC R20, `(.L_x_32) ;  /* 0x000000001014794e */ /* 0x000fce0000000000 */
[----:B0-----:R-:W-:Y:S05]  /*1b00*/  CALL.ABS.NOINC R8 ;  /* 0x0000000008007343 */ /* 0x001fea0003c00000 */
.L_x_32:
[----:B------:R-:W-:Y:S01]  /*1b10*/  ISETP.NE.AND P6, PT, R19, RZ, PT ;  /* 0x000000ff1300720c */ /* 0x000fe20003fc5270 */
[----:B------:R-:W-:Y:S01]  /*1b20*/  VIADD R24, R24, 0x1 ;  /* 0x0000000118187836 */ /* 0x000fe20000000000 */
[----:B------:R-:W-:-:S04]  /*1b30*/  IADD3 R16, P0, PT, R16, 0xc, RZ ;  /* 0x0000000c10107810 */ /* 0x000fc80007f1e0ff */
[----:B------:R-:W-:-:S07]  /*1b40*/  IADD3.X R17, PT, PT, RZ, R17, RZ, P0, !PT ;  /* 0x00000011ff117210 */ /* 0x000fce00007fe4ff */
[----:B------:R-:W-:Y:S05]  /*1b50*/  @P6 BRA `(.L_x_33) ;  /* 0xfffffffc00ac6947 */ /* 0x000fea000383ffff */
[----:B------:R-:W-:Y:S05]  /*1b60*/  EXIT ;  /* 0x000000000000794d */ /* 0x000fea0003800000 */
.L_x_34:
[----:B------:R-:W-:-:S00]  /*1b70*/  BRA `(.L_x_34) ;  /* 0xfffffffc00fc7947 */ /* 0x000fc0000383ffff */
[----:B------:R-:W-:-:S00]  /*1b80*/  NOP ;  /* 0x0000000000007918 */ /* 0x000fc00000000000 */
[----:B------:R-:W-:-:S00]  /*1b90*/  NOP ;  /* 0x0000000000007918 */ /* 0x000fc00000000000 */
[----:B------:R-:W-:-:S00]  /*1ba0*/  NOP ;  /* 0x0000000000007918 */ /* 0x000fc00000000000 */
[----:B------:R-:W-:-:S00]  /*1bb0*/  NOP ;  /* 0x0000000000007918 */ /* 0x000fc00000000000 */
[----:B------:R-:W-:-:S00]  /*1bc0*/  NOP ;  /* 0x0000000000007918 */ /* 0x000fc00000000000 */
[----:B------:R-:W-:-:S00]  /*1bd0*/  NOP ;  /* 0x0000000000007918 */ /* 0x000fc00000000000 */
[----:B------:R-:W-:-:S00]  /*1be0*/  NOP ;  /* 0x0000000000007918 */ /* 0x000fc00000000000 */
[----:B------:R-:W-:-:S00]  /*1bf0*/  NOP ;  /* 0x0000000000007918 */ /* 0x000fc00000000000 */
.L_x_271:


//--------------------- .text._Z15printGridKernelPbiii --------------------------
	.section	.text._Z15printGridKernelPbiii,"ax",@progbits
	.align	128
        .global         _Z15printGridKernelPbiii
        .type           _Z15printGridKernelPbiii,@function
        .size           _Z15printGridKernelPbiii,(.L_x_272 - _Z15printGridKernelPbiii)
        .other          _Z15printGridKernelPbiii,@"STO_CUDA_ENTRY STV_DEFAULT"
_Z15printGridKernelPbiii:
.text._Z15printGridKernelPbiii:
[----:B------:R-:W0:Y:S01]  /*0000*/  LDC R1, c[0x0][0x37c] ;  /* 0x0000df00ff017b82 */ /* 0x000e220000000800 */
[----:B------:R-:W1:Y:S01]  /*0010*/  LDCU.64 UR4, c[0x0][0x388] ;  /* 0x00007100ff0477ac */ /* 0x000e620008000a00 */
[----:B0-----:R-:W-:Y:S01]  /*0020*/  VIADD R1, R1, 0xfffffff8 ;  /* 0xfffffff801017836 */ /* 0x001fe20000000000 */
[----:B------:R-:W0:Y:S01]  /*0030*/  LDCU UR6, c[0x0][0x390] ;  /* 0x00007200ff0677ac */ /* 0x000e220008000800 */
[----:B------:R-:W2:Y:S01]  /*0040*/  LDCU UR7, c[0x0][0x2f8] ;  /* 0x00005f00ff0777ac */ /* 0x000ea20008000800 */
[----:B------:R-:W3:Y:S01]  /*0050*/  LDCU UR8, c[0x0][0x2fc] ;  /* 0x00005f80ff0877ac */ /* 0x000ee20008000800 */
[----:B-1----:R-:W-:-:S04]  /*0060*/  UIMAD UR4, UR5, UR4, URZ ;  /* 0x00000004050472a4 */ /* 0x002fc8000f8e02ff */
[----:B0-----:R-:W-:-:S04]  /*0070*/  UIMAD UR4, UR4, UR6, URZ ;  /* 0x00000006040472a4 */ /* 0x001fc8000f8e02ff */
[----:B------:R-:W-:Y:S01]  /*0080*/  UISETP.GT.AND UP0, UPT, UR4, URZ, UPT ;  /* 0x000000ff0400728c */ /* 0x000fe2000bf04270 */
[----:B--2---:R-:W-:-:S05]  /*0090*/  IADD3 R23, P0, PT, R1, UR7, RZ ;  /* 0x0000000701177c10 */ /* 0x004fca000ff1e0ff */
[----:B---3--:R-:W-:-:S03]  /*00a0*/  IMAD.X R22, RZ, RZ, UR8, P0 ;  /* 0x00000008ff167e24 */ /* 0x008fc600080e06ff */
[----:B------:R-:W-:Y:S05]  /*00b0*/  BRA.U UP0, `(.L_x_35) ;  /* 0x0000000100247547 */ /* 0x000fea000b800000 */
[----:B------:R-:W-:Y:S01]  /*00c0*/  MOV R0, 0x0 ;  /* 0x0000000000007802 */ /* 0x000fe20000000f00 */
[----:B------:R-:W0:Y:S01]  /*00d0*/  LDCU.64 UR4, c[0x4][0xb0] ;  /* 0x01001600ff0477ac */ /* 0x000e220008000a00 */
[----:B------:R-:W-:Y:S02]  /*00e0*/  CS2R R6, SRZ ;  /* 0x0000000000067805 */ /* 0x000fe4000001ff00 */
[----:B------:R1:W2:Y:S01]  /*00f0*/  LDC.64 R2, c[0x4][R0] ;  /* 0x0100000000027b82 */ /* 0x0002a20000000a00 */
[----:B0-----:R-:W-:Y:S02]  /*0100*/  IMAD.U32 R4, RZ, RZ, UR4 ;  /* 0x00000004ff047e24 */ /* 0x001fe4000f8e00ff */
[----:B-1----:R-:W-:-:S07]  /*0110*/  IMAD.U32 R5, RZ, RZ, UR5 ;  /* 0x00000005ff057e24 */ /* 0x002fce000f8e00ff */
[----:B------:R-:W-:-:S07]  /*0120*/  LEPC R20, `(.L_x_36) ;  /* 0x000000001014794e */ /* 0x000fce0000000000 */
[----:B--2---:R-:W-:Y:S05]  /*0130*/  CALL.ABS.NOINC R2 ;  /* 0x0000000002007343 */ /* 0x004fea0003c00000 */
.L_x_36:
[----:B------:R-:W-:Y:S05]  /*0140*/  EXIT ;  /* 0x000000000000794d */ /* 0x000fea0003800000 */
.L_x_35:
        /* <DEDUP_REMOVED lines=8> */
.L_x_37:
[----:B------:R-:W0:Y:S02]  /*01d0*/  LDC R0, c[0x0][0x390] ;  /* 0x0000e400ff007b82 */ /* 0x000e240000000800 */
[----:B0-----:R-:W-:-:S13]  /*01e0*/  ISETP.GE.AND P0, PT, R0, 0x1, PT ;  /* 0x000000010000780c */ /* 0x001fda0003f06270 */
[----:B------:R-:W-:Y:S05]  /*01f0*/  @!P0 EXIT ;  /* 0x000000000000894d */ /* 0x000fea0003800000 */
[----:B------:R-:W0:Y:S02]  /*0200*/  LDC R18, c[0x0][0x388] ;  /* 0x0000e200ff127b82 */ /* 0x000e240000000800 */
[----:B0-----:R-:W-:-:S13]  /*0210*/  ISETP.GE.AND P0, PT, R18, 0x1, PT ;  /* 0x000000011200780c */ /* 0x001fda0003f06270 */
[----:B------:R-:W-:Y:S05]  /*0220*/  @!P0 BRA `(.L_x_38) ;  /* 0x00000028006c8947 */ /* 0x000fea0003800000 */
[----:B------:R-:W0:Y:S02]  /*0230*/  LDC R27, c[0x0][0x38c] ;  /* 0x0000e300ff1b7b82 */ /* 0x000e240000000800 */
[----:B0-----:R-:W-:-:S13]  /*0240*/  ISETP.GT.AND P0, PT, R27, RZ, PT ;  /* 0x000000ff1b00720c */ /* 0x001fda0003f04270 */
[----:B------:R-:W-:Y:S05]  /*0250*/  @P0 BRA `(.L_x_39) ;  /* 0x0000000400700947 */ /* 0x000fea0003800000 */
[C---:B------:R-:W-:Y:S01]  /*0260*/  LOP3.LUT R19, R18.reuse, 0x3, RZ, 0xc0, !PT ;  /* 0x0000000312137812 */ /* 0x040fe200078ec0ff */
[----:B------:R-:W-:Y:S01]  /*0270*/  IMAD.MOV.U32 R2, RZ, RZ, RZ ;  /* 0x000000ffff027224 */ /* 0x000fe200078e00ff */
[----:B------:R-:W-:-:S07]  /*0280*/  LOP3.LUT R18, R18, 0x7ffffffc, RZ, 0xc0, !PT ;  /* 0x7ffffffc12127812 */ /* 0x000fce00078ec0ff */
.L_x_50:
[----:B------:R-:W0:Y:S01]  /*0290*/  LDC R16, c[0x0][0x388] ;  /* 0x0000e200ff107b82 */ /* 0x000e220000000800 */
[----:B------:R1:W-:Y:S01]  /*02a0*/  STL [R1], R2 ;  /* 0x0000000201007387 */ /* 0x0003e20000100800 */
[----:B------:R-:W2:Y:S01]  /*02b0*/  LDCU.64 UR4, c[0x4][0xc0] ;  /* 0x01001800ff0477ac */ /* 0x000ea20008000a00 */
[----:B------:R-:W-:Y:S01]  /*02c0*/  MOV R0, 0x0 ;  /* 0x0000000000007802 */ /* 0x000fe20000000f00 */
[----:B------:R-:W-:Y:S02]  /*02d0*/  IMAD.MOV.U32 R6, RZ, RZ, R23 ;  /* 0x000000ffff067224 */ /* 0x000fe400078e0017 */
[----:B------:R-:W-:Y:S02]  /*02e0*/  IMAD.MOV.U32 R7, RZ, RZ, R22 ;  /* 0x000000ffff077224 */ /* 0x000fe400078e0016 */
[----:B------:R3:W4:Y:S01]  /*02f0*/  LDC.64 R8, c[0x4][R0] ;  /* 0x0100000000087b82 */ /* 0x0007220000000a00 */
[----:B--2---:R-:W-:Y:S02]  /*0300*/  IMAD.U32 R4, RZ, RZ, UR4 ;  /* 0x00000004ff047e24 */ /* 0x004fe4000f8e00ff */
[----:B------:R-:W-:Y:S01]  /*0310*/  IMAD.U32 R5, RZ, RZ, UR5 ;  /* 0x00000005ff057e24 */ /* 0x000fe2000f8e00ff */
[----:B0-----:R-:W-:-:S04]  /*0320*/  ISETP.GE.U32.AND P0, PT, R16, 0x4, PT ;  /* 0x000000041000780c */ /* 0x001fc80003f06070 */
[----:B-1-3--:R-:W-:-:S09]  /*0330*/  P2R R0, PR, RZ, 0x1 ;  /* 0x00000001ff007803 */ /* 0x00afd20000000000 */
[----:B------:R-:W-:-:S07]  /*0340*/  LEPC R20, `(.L_x_40) ;  /* 0x000000001014794e */ /* 0x000fce0000000000 */
[----:B----4-:R-:W-:Y:S05]  /*0350*/  CALL.ABS.NOINC R8 ;  /* 0x0000000008007343 */ /* 0x010fea0003c00000 */
.L_x_40:
[----:B------:R-:W-:-:S13]  /*0360*/  ISETP.GE.U32.AND P6, PT, R16, 0x4, PT ;  /* 0x000000041000780c */ /* 0x000fda0003fc6070 */
[----:B------:R-:W-:Y:S05]  /*0370*/  @!P6 BRA `(.L_x_41) ;  /* 0x000000000094e947 */ /* 0x000fea0003800000 */
[----:B------:R-:W-:Y:S01]  /*0380*/  BSSY.RECONVERGENT B6, `(.L_x_41) ;  /* 0x0000024000067945 */ /* 0x000fe20003800200 */
[----:B------:R-:W-:-:S07]  /*0390*/  IMAD.MOV.U32 R25, RZ, RZ, RZ ;  /* 0x000000ffff197224 */ /* 0x000fce00078e00ff */
.L_x_46:
[----:B------:R-:W-:Y:S01]  /*03a0*/  MOV R16, 0x0 ;  /* 0x0000000000107802 */ /* 0x000fe20000000f00 */
[----:B------:R-:W0:Y:S01]  /*03b0*/  LDCU.64 UR4, c[0x4][0xa8] ;  /* 0x01001500ff0477ac */ /* 0x000e220008000a00 */
[----:B------:R-:W-:Y:S01]  /*03c0*/  VIADD R25, R25, 0x4 ;  /* 0x0000000419197836 */ /* 0x000fe20000000000 */
[----:B------:R-:W-:Y:S01]  /*03d0*/  CS2R R6, SRZ ;  /* 0x0000000000067805 */ /* 0x000fe2000001ff00 */
[----:B------:R1:W2:Y:S03]  /*03e0*/  LDC.64 R8, c[0x4][R16] ;  /* 0x0100000010087b82 */ /* 0x0002a60000000a00 */
[----:B------:R-:W-:-:S04]  /*03f0*/  ISETP.NE.AND P0, PT, R25, R18, PT ;  /* 0x000000121900720c */ /* 0x000fc80003f05270 */
[----:B------:R-:W-:Y:S01]  /*0400*/  P2R R24, PR, RZ, 0x1 ;  /* 0x00000001ff187803 */ /* 0x000fe20000000000 */
[----:B0-----:R-:W-:Y:S02]  /*0410*/  IMAD.U32 R4, RZ, RZ, UR4 ;  /* 0x00000004ff047e24 */ /* 0x001fe4000f8e00ff */
[----:B-1----:R-:W-:-:S07]  /*0420*/  IMAD.U32 R5, RZ, RZ, UR5 ;  /* 0x00000005ff057e24 */ /* 0x002fce000f8e00ff */
[----:B------:R-:W-:-:S07]  /*0430*/  LEPC R20, `(.L_x_42) ;  /* 0x000000001014794e */ /* 0x000fce0000000000 */
[----:B--2---:R-:W-:Y:S05]  /*0440*/  CALL.ABS.NOINC R8 ;  /* 0x0000000008007343 */ /* 0x004fea0003c00000 */
.L_x_42:
[----:B------:R0:W1:Y:S01]  /*0450*/  LDC.64 R8, c[0x4][R16] ;  /* 0x0100000010087b82 */ /* 0x0000620000000a00 */
[----:B------:R-:W2:Y:S01]  /*0460*/  LDCU.64 UR4, c[0x4][0xa8] ;  /* 0x01001500ff0477ac */ /* 0x000ea20008000a00 */
[----:B------:R-:W-:Y:S01]  /*0470*/  CS2R R6, SRZ ;  /* 0x0000000000067805 */ /* 0x000fe2000001ff00 */
[----:B--2---:R-:W-:Y:S02]  /*0480*/  IMAD.U32 R4, RZ, RZ, UR4 ;  /* 0x00000004ff047e24 */ /* 0x004fe4000f8e00ff */
[----:B0-----:R-:W-:-:S07]  /*0490*/  IMAD.U32 R5, RZ, RZ, UR5 ;  /* 0x00000005ff057e24 */ /* 0x001fce000f8e00ff */
[----:B------:R-:W-:-:S07]  /*04a0*/  LEPC R20, `(.L_x_43) ;  /* 0x000000001014794e */ /* 0x000fce0000000000 */
[----:B-1----:R-:W-:Y:S05]  /*04b0*/  CALL.ABS.NOINC R8 ;  /* 0x0000000008007343 */ /* 0x002fea0003c00000 */
.L_x_43:
[----:B------:R0:W1:Y:S01]  /*04c0*/  LDC.64 R8, c[0x4][R16] ;  /* 0x0100000010087b82 */ /* 0x0000620000000a00 */
[----:B------:R-:W2:Y:S01]  /*04d0*/  LDCU.64 UR4, c[0x4][0xa8] ;  /* 0x01001500ff0477ac */ /* 0x000ea20008000a00 */
[----:B------:R-:W-:Y:S01]  /*04e0*/  CS2R R6, SRZ ;  /* 0x0000000000067805 */ /* 0x000fe2000001ff00 */
[----:B--2---:R-:W-:Y:S02]  /*04f0*/  IMAD.U32 R4, RZ, RZ, UR4 ;  /* 0x00000004ff047e24 */ /* 0x004fe4000f8e00ff */
[----:B0-----:R-:W-:-:S07]  /*0500*/  IMAD.U32 R5, RZ, RZ, UR5 ;  /* 0x00000005ff057e24 */ /* 0x001fce000f8e00ff */
[----:B------:R-:W-:-:S07]  /*0510*/  LEPC R20, `(.L_x_44) ;  /* 0x000000001014794e */ /* 0x000fce0000000000 */
[----:B-1----:R-:W-:Y:S05]  /*0520*/  CALL.ABS.NOINC R8 ;  /* 0x0000000008007343 */ /* 0x002fea0003c00000 */
.L_x_44:
[----:B------:R-:W0:Y:S01]  /*0530*/  LDC.64 R16, c[0x4][R16] ;  /* 0x0100000010107b82 */ /* 0x000e220000000a00 */
[----:B------:R-:W1:Y:S01]  /*0540*/  LDCU.64 UR4, c[0x4][0xa8] ;  /* 0x01001500ff0477ac */ /* 0x000e620008000a00 */
[----:B------:R-:W-:Y:S01]  /*0550*/  CS2R R6, SRZ ;  /* 0x0000000000067805 */ /* 0x000fe2000001ff00 */
[----:B-1----:R-:W-:Y:S02]  /*0560*/  IMAD.U32 R4, RZ, RZ, UR4 ;  /* 0x00000004ff047e24 */ /* 0x002fe4000f8e00ff */
[----:B------:R-:W-:-:S07]  /*0570*/  IMAD.U32 R5, RZ, RZ, UR5 ;  /* 0x00000005ff057e24 */ /* 0x000fce000f8e00ff */
[----:B------:R-:W-:-:S07]  /*0580*/  LEPC R20, `(.L_x_45) ;  /* 0x000000001014794e */ /* 0x000fce0000000000 */
[----:B0-----:R-:W-:Y:S05]  /*0590*/  CALL.ABS.NOINC R16 ;  /* 0x0000000010007343 */ /* 0x001fea0003c00000 */
.L_x_45:
[----:B------:R-:W-:-:S13]  /*05a0*/  ISETP.NE.AND P6, PT, R24, RZ, PT ;  /* 0x000000ff1800720c */ /* 0x000fda0003fc5270 */
[----:B------:R-:W-:Y:S05]  /*05b0*/  @P6 BRA `(.L_x_46) ;  /* 0xfffffffc00786947 */ /* 0x000fea000383ffff */
[----:B------:R-:W-:Y:S05]  /*05c0*/  BSYNC.RECONVERGENT B6 ;  /* 0x0000000000067941 */ /* 0x000fea0003800200 */
.L_x_41:
[----:B------:R-:W-:-:S13]  /*05d0*/  ISETP.NE.AND P0, PT, R19, RZ, PT ;  /* 0x000000ff1300720c */ /* 0x000fda0003f05270 */
[----:B------:R-:W-:Y:S05]  /*05e0*/  @!P0 BRA `(.L_x_47) ;  /* 0x0000000000788947 */ /* 0x000fea0003800000 */
[----:B------:R-:W-:Y:S01]  /*05f0*/  MOV R16, 0x0 ;  /* 0x0000000000107802 */ /* 0x000fe20000000f00 */
[----:B------:R-:W0:Y:S01]  /*0600*/  LDCU.64 UR4, c[0x4][0xa8] ;  /* 0x01001500ff0477ac */ /* 0x000e220008000a00 */
[----:B------:R-:W-:Y:S02]  /*0610*/  ISETP.NE.AND P0, PT, R19, 0x1, PT ;  /* 0x000000011300780c */ /* 0x000fe40003f05270 */
[----:B------:R-:W-:Y:S01]  /*0620*/  CS2R R6, SRZ ;  /* 0x0000000000067805 */ /* 0x000fe2000001ff00 */
[----:B------:R1:W2:Y:S01]  /*0630*/  LDC.64 R8, c[0x4][R16] ;  /* 0x0100000010087b82 */ /* 0x0002a20000000a00 */
[----:B------:R-:W-:Y:S01]  /*0640*/  P2R R0, PR, RZ, 0x1 ;  /* 0x00000001ff007803 */ /* 0x000fe20000000000 */
[----:B0-----:R-:W-:Y:S02]  /*0650*/  IMAD.U32 R4, RZ, RZ, UR4 ;  /* 0x00000004ff047e24 */ /* 0x001fe4000f8e00ff */
[----:B-1----:R-:W-:-:S07]  /*0660*/  IMAD.U32 R5, RZ, RZ, UR5 ;  /* 0x00000005ff057e24 */ /* 0x002fce000f8e00ff */
[----:B------:R-:W-:-:S07]  /*0670*/  LEPC R20, `(.L_x_48) ;  /* 0x000000001014794e */ /* 0x000fce0000000000 */
[----:B--2---:R-:W-:Y:S05]  /*0680*/  CALL.ABS.NOINC R8 ;  /* 0x0000000008007343 */ /* 0x004fea0003c00000 */
.L_x_48:
[----:B------:R-:W-:-:S13]  /*0690*/  ISETP.NE.AND P6, PT, R19, 0x1, PT ;  /* 0x000000011300780c */ /* 0x000fda0003fc5270 */
[----:B------:R-:W-:Y:S05]  /*06a0*/  @!P6 BRA `(.L_x_47) ;  /* 0x000000000048e947 */ /* 0x000fea0003800000 */
[----:B------:R0:W1:Y:S01]  /*06b0*/  LDC.64 R8, c[0x4][R16] ;  /* 0x0100000010087b82 */ /* 0x0000620000000a00 */
[----:B------:R-:W2:Y:S01]  /*06c0*/  LDCU.64 UR4, c[0x4][0xa8] ;  /* 0x01001500ff0477ac */ /* 0x000ea20008000a00 */
[----:B------:R-:W-:Y:S02]  /*06d0*/  ISETP.NE.AND P0, PT, R19, 0x2, PT ;  /* 0x000000021300780c */ /* 0x000fe40003f05270 */
[----:B------:R-:W-:Y:S02]  /*06e0*/  CS2R R6, SRZ ;  /* 0x0000000000067805 */ /* 0x000fe4000001ff00 */
[----:B------:R-:W-:Y:S01]  /*06f0*/  P2R R0, PR, RZ, 0x1 ;  /* 0x00000001ff007803 */ /* 0x000fe20000000000 */
[----:B--2---:R-:W-:Y:S02]  /*0700*/  IMAD.U32 R4, RZ, RZ, UR4 ;  /* 0x00000004ff047e24 */ /* 0x004fe4000f8e00ff */
[----:B0-----:R-:W-:-:S07]  /*0710*/  IMAD.U32 R5, RZ, RZ, UR5 ;  /* 0x00000005ff057e24 */ /* 0x001fce000f8e00ff */
[----:B------:R-:W-:-:S07]  /*0720*/  LEPC R20, `(.L_x_49) ;  /* 0x000000001014794e */ /* 0x000fce0000000000 */
[----:B-1----:R-:W-:Y:S05]  /*0730*/  CALL.ABS.NOINC R8 ;  /* 0x0000000008007343 */ /* 0x002fea0003c00000 */
.L_x_49:
[----:B------:R-:W-:-:S13]  /*0740*/  ISETP.NE.AND P6, PT, R19, 0x2, PT ;  /* 0x000000021300780c */ /* 0x000fda0003fc5270 */
[----:B------:R-:W-:Y:S05]  /*0750*/  @!P6 BRA `(.L_x_47) ;  /* 0x00000000001ce947 */ /* 0x000fea0003800000 */
[----:B------:R-:W0:Y:S01]  /*0760*/  LDC.64 R16, c[0x4][R16] ;  /* 0x0100000010107b82 */ /* 0x000e220000000a00 */
[----:B------:R-:W1:Y:S01]  /*0770*/  LDCU.64 UR4, c[0x4][0xa8] ;  /* 0x01001500ff0477ac */ /* 0x000e620008000a00 */
[----:B------:R-:W-:Y:S01]  /*0780*/  CS2R R6, SRZ ;  /* 0x0000000000067805 */ /* 0x000fe2000001ff00 */
[----:B-1----:R-:W-:Y:S02]  /*0790*/  IMAD.U32 R4, RZ, RZ, UR4 ;  /* 0x00000004ff047e24 */ /* 0x002fe4000f8e00ff */
[----:B------:R-:W-:-:S07]  /*07a0*/  IMAD.U32 R5, RZ, RZ, UR5 ;  /* 0x00000005ff057e24 */ /* 0x000fce000f8e00ff */
[----:B------:R-:W-:-:S07]  /*07b0*/  LEPC R20, `(.L_x_47) ;  /* 0x000000001014794e */ /* 0x000fce0000000000 */
[----:B0-----:R-:W-:Y:S05]  /*07c0*/  CALL.ABS.NOINC R16 ;  /* 0x0000000010007343 */ /* 0x001fea0003c00000 */
.L_x_47:
[----:B------:R-:W0:Y:S01]  /*07d0*/  LDCU UR4, c[0x0][0x390] ;  /* 0x00007200ff0477ac */ /* 0x000e220008000800 */
[----:B------:R-:W-:-:S05]  /*07e0*/  VIADD R2, R2, 0x1 ;  /* 0x0000000102027836 */ /* 0x000fca0000000000 */
[----:B0-----:R-:W-:-:S13]  /*07f0*/  ISETP.NE.AND P0, PT, R2, UR4, PT ;  /* 0x0000000402007c0c */ /* 0x001fda000bf05270 */
[----:B------:R-:W-:Y:S05]  /*0800*/  @!P0 EXIT ;  /* 0x000000000000894d */ /* 0x000fea0003800000 */
[----:B------:R-:W-:Y:S05]  /*0810*/  BRA `(.L_x_50) ;  /* 0xfffffff8009c7947 */ /* 0x000fea000383ffff */
.L_x_39:
[----:B------:R-:W0:Y:S01]  /*0820*/  LDC.64 R18, c[0x0][0x358] ;  /* 0x0000d600ff127b82 */ /* 0x000e220000000a00 */
[C---:B------:R-:W-:Y:S01]  /*0830*/  LOP3.LUT R30, R27.reuse, 0x7, RZ, 0xc0, !PT ;  /* 0x000000071b1e7812 */ /* 0x040fe200078ec0ff */
[----:B------:R-:W-:Y:S01]  /*0840*/  IMAD.MOV.U32 R2, RZ, RZ, RZ ;  /* 0x000000ffff027224 */ /* 0x000fe200078e00ff */
[C---:B------:R-:W-:Y:S02]  /*0850*/  LOP3.LUT R29, R27.reuse, 0x3, RZ, 0xc0, !PT ;  /* 0x000000031b1d7812 */ /* 0x040fe400078ec0ff */
[C---:B------:R-:W-:Y:S01]  /*0860*/  LOP3.LUT R28, R27.reuse, 0x7ffffff8, RZ, 0xc0, !PT ;  /* 0x7ffffff81b1c7812 */ /* 0x040fe200078ec0ff */
[----:B------:R-:W-:Y:S02]  /*0870*/  VIADD R27, R27, 0xffffffff ;  /* 0xffffffff1b1b7836 */ /* 0x000fe40000000000 */
[----:B------:R-:W-:-:S07]  /*0880*/  VIADD R26, R30, 0xffffffff ;  /* 0xffffffff1e1a7836 */ /* 0x000fce0000000000 */
.L_x_120:
[----:B------:R-:W-:Y:S01]  /*0890*/  MOV R0, 0x0 ;  /* 0x0000000000007802 */ /* 0x000fe20000000f00 */
[----:B------:R1:W-:Y:S01]  /*08a0*/  STL [R1], R2 ;  /* 0x0000000201007387 */ /* 0x0003e20000100800 */
[----:B------:R-:W2:Y:S01]  /*08b0*/  LDCU.64 UR4, c[0x4][0xc0] ;  /* 0x01001800ff0477ac */ /* 0x000ea20008000a00 */
[----:B------:R-:W-:Y:S01]  /*08c0*/  IMAD.MOV.U32 R6, RZ, RZ, R23 ;  /* 0x000000ffff067224 */ /* 0x000fe200078e0017 */
[----:B------:R1:W3:Y:S01]  /*08d0*/  LDC.64 R8, c[0x4][R0] ;  /* 0x0100000000087b82 */ /* 0x0002e20000000a00 */
[----:B------:R-:W-:Y:S01]  /*08e0*/  MOV R7, R22 ;  /* 0x0000001600077202 */ /* 0x000fe20000000f00 */
[----:B--2---:R-:W-:Y:S02]  /*08f0*/  IMAD.U32 R4, RZ, RZ, UR4 ;  /* 0x00000004ff047e24 */ /* 0x004fe4000f8e00ff */
[----:B-1----:R-:W-:-:S07]  /*0900*/  IMAD.U32 R5, RZ, RZ, UR5 ;  /* 0x00000005ff057e24 */ /* 0x002fce000f8e00ff */
[----:B------:R-:W-:-:S07]  /*0910*/  LEPC R20, `(.L_x_51) ;  /* 0x000000001014794e */ /* 0x000fce0000000000 */
[----:B0--3--:R-:W-:Y:S05]  /*0920*/  CALL.ABS.NOINC R8 ;  /* 0x0000000008007343 */ /* 0x009fea0003c00000 */
.L_x_51:
[----:B------:R-:W-:Y:S01]  /*0930*/  BSSY.RECONVERGENT B8, `(.L_x_52) ;  /* 0x0000225000087945 */ /* 0x000fe20003800200 */
[----:B------:R-:W-:-:S07]  /*0940*/  IMAD.MOV.U32 R25, RZ, RZ, RZ ;  /* 0x000000ffff197224 */ /* 0x000fce00078e00ff */
.L_x_119:
[----:B------:R-:W0:Y:S01]  /*0950*/  LDCU.64 UR4, c[0x0][0x388] ;  /* 0x00007100ff0477ac */ /* 0x000e220008000a00 */
[----:B------:R-:W-:Y:S01]  /*0960*/  IMAD.MOV.U32 R32, RZ, RZ, RZ ;  /* 0x000000ffff207224 */ /* 0x000fe200078e00ff */
[----:B0-----:R-:W-:Y:S01]  /*0970*/  UISETP.GE.U32.AND UP0, UPT, UR5, 0x8, UPT ;  /* 0x000000080500788c */ /* 0x001fe2000bf06070 */
[----:B------:R-:W-:Y:S02]  /*0980*/  IMAD R24, R2, UR4, R25 ;  /* 0x0000000402187c24 */ /* 0x000fe4000f8e0219 */
[----:B------:R-:W-:-:S05]  /*0990*/  VIADD R25, R25, 0x1 ;  /* 0x0000000119197836 */ /* 0x000fca0000000000 */
[----:B------:R-:W-:-:S04]  /*09a0*/  ISETP.NE.AND P0, PT, R25, UR4, PT ;  /* 0x0000000419007c0c */ /* 0x000fc8000bf05270 */
[----:B------:R-:W-:Y:S01]  /*09b0*/  P2R R31, PR, RZ, 0x1 ;  /* 0x00000001ff1f7803 */ /* 0x000fe20000000000 */
[----:B------:R-:W-:Y:S08]  /*09c0*/  BRA.U !UP0, `(.L_x_53) ;  /* 0x0000001108487547 */ /* 0x000ff0000b800000 */
[----:B------:R-:W-:Y:S01]  /*09d0*/  BSSY.RECONVERGENT B7, `(.L_x_54) ;  /* 0x0000110000077945 */ /* 0x000fe20003800200 */
[----:B------:R-:W-:-:S07]  /*09e0*/  IMAD.MOV.U32 R33, RZ, RZ, RZ ;  /* 0x000000ffff217224 */ /* 0x000fce00078e00ff */
.L_x_87:
[----:B------:R-:W0:Y:S01]  /*09f0*/  LDCU UR6, c[0x0][0x38c] ;  /* 0x00007180ff0677ac */ /* 0x000e220008000800 */
[----:B------:R-:W-:Y:S01]  /*0a00*/  ISETP.NE.AND P0, PT, R33, R27, PT ;  /* 0x0000001b2100720c */ /* 0x000fe20003f05270 */
[----:B------:R-:W-:Y:S01]  /*0a10*/  BSSY.RECONVERGENT B6, `(.L_x_55) ;  /* 0x0000021000067945 */ /* 0x000fe20003800200 */
[----:B------:R-:W1:Y:S01]  /*0a20*/  LDCU.64 UR4, c[0x0][0x380] ;  /* 0x00007000ff0477ac */ /* 0x000e620008000a00 */
[----:B0-----:R-:W-:-:S05]  /*0a30*/  IMAD R0, R24, UR6, R33 ;  /* 0x0000000618007c24 */ /* 0x001fca000f8e0221 */
[----:B-1----:R-:W-:-:S04]  /*0a40*/  IADD3 R16, P1, PT, R0, UR4, RZ ;  /* 0x0000000400107c10 */ /* 0x002fc8000ff3e0ff */
[----:B------:R-:W-:Y:S01]  /*0a50*/  LEA.HI.X.SX32 R17, R0, UR5, 0x1, P1 ;  /* 0x0000000500117c11 */ /* 0x000fe200088f0eff */
[----:B------:R-:W-:Y:S08]  /*0a60*/  @!P0 BRA `(.L_x_56) ;  /* 0x0000000000388947 */ /* 0x000ff00003800000 */
[----:B------:R-:W-:Y:S02]  /*0a70*/  R2UR UR4, R18 ;  /* 0x00000000120472ca */ /* 0x000fe400000e0000 */
[----:B------:R-:W-:-:S13]  /*0a80*/  R2UR UR5, R19 ;  /* 0x00000000130572ca */ /* 0x000fda00000e0000 */
[----:B------:R-:W2:Y:S01]  /*0a90*/  LDG.E.S8 R0, desc[UR4][R16.64] ;  /* 0x0000000410007981 */ /* 0x000ea2000c1e1300 */
[----:B------:R-:W-:Y:S01]  /*0aa0*/  MOV R8, 0x0 ;  /* 0x0000000000087802 */ /* 0x000fe20000000f00 */
[----:B------:R-:W0:Y:S01]  /*0ab0*/  LDCU.64 UR4, c[0x4][0xa0] ;  /* 0x01001400ff0477ac */ /* 0x000e220008000a00 */
[----:B------:R-:W-:Y:S02]  /*0ac0*/  IMAD.MOV.U32 R6, RZ, RZ, R23 ;  /* 0x000000ffff067224 */ /* 0x000fe400078e0017 */
[----:B------:R-:W-:Y:S02]  /*0ad0*/  IMAD.MOV.U32 R7, RZ, RZ, R22 ;  /* 0x000000ffff077224 */ /* 0x000fe400078e0016 */
[----:B------:R-:W1:Y:S01]  /*0ae0*/  LDC.64 R8, c[0x4][R8] ;  /* 0x0100000008087b82 */ /* 0x000e620000000a00 */
[----:B0-----:R-:W-:Y:S02]  /*0af0*/  IMAD.U32 R4, RZ, RZ, UR4 ;  /* 0x00000004ff047e24 */ /* 0x001fe4000f8e00ff */
[----:B------:R-:W-:Y:S01]  /*0b00*/  IMAD.U32 R5, RZ, RZ, UR5 ;  /* 0x00000005ff057e24 */ /* 0x000fe2000f8e00ff */
[----:B-12---:R0:W-:Y:S06]  /*0b10*/  STL [R1], R0 ;  /* 0x0000000001007387 */ /* 0x0061ec0000100800 */
[----:B------:R-:W-:-:S07]  /*0b20*/  LEPC R20, `(.L_x_57) ;  /* 0x000000001014794e */ /* 0x000fce0000000000 */
[----:B0-----:R-:W-:Y:S05]  /*0b30*/  CALL.ABS.NOINC R8 ;  /* 0x0000000008007343 */ /* 0x001fea0003c00000 */
.L_x_57:
[----:B------:R-:W-:Y:S05]  /*0b40*/  BRA `(.L_x_58) ;  /* 0x0000000000347947 */ /* 0x000fea0003800000 */
.L_x_56:
        /* <DEDUP_REMOVED lines=13> */
.L_x_58:
[----:B------:R-:W-:Y:S05]  /*0c20*/  BSYNC.RECONVERGENT B6 ;  /* 0x0000000000067941 */ /* 0x000fea0003800200 */
.L_x_55:
[----:B------:R-:W0:Y:S01]  /*0c30*/  LDCU UR4, c[0x0][0x38c] ;  /* 0x00007180ff0477ac */ /* 0x000e220008000800 */
[----:B------:R-:W-:Y:S01]  /*0c40*/  BSSY.RECONVERGENT B6, `(.L_x_59) ;  /* 0x000001f000067945 */ /* 0x000fe20003800200 */
[----:B0-----:R-:W-:-:S06]  /*0c50*/  UIADD3 UR4, UPT, UPT, UR4, -0x2, URZ ;  /* 0xfffffffe04047890 */ /* 0x001fcc000fffe0ff */
[----:B------:R-:W-:-:S13]  /*0c60*/  ISETP.NE.AND P0, PT, R33, UR4, PT ;  /* 0x0000000421007c0c */ /* 0x000fda000bf05270 */
[----:B------:R-:W-:Y:S05]  /*0c70*/  @!P0 BRA `(.L_x_60) ;  /* 0x0000000000388947 */ /* 0x000fea0003800000 */
        /* <DEDUP_REMOVED lines=13> */
.L_x_61:
[----:B------:R-:W-:Y:S05]  /*0d50*/  BRA `(.L_x_62) ;  /* 0x0000000000347947 */ /* 0x000fea0003800000 */
.L_x_60:
        /* <DEDUP_REMOVED lines=13> */
.L_x_62:
[----:B------:R-:W-:Y:S05]  /*0e30*/  BSYNC.RECONVERGENT B6 ;  /* 0x0000000000067941 */ /* 0x000fea0003800200 */
.L_x_59:
        /* <DEDUP_REMOVED lines=18> */
.L_x_65:
[----:B------:R-:W-:Y:S05]  /*0f60*/  BRA `(.L_x_66) ;  /* 0x0000000000347947 */ /* 0x000fea0003800000 */
.L_x_64:
        /* <DEDUP_REMOVED lines=13> */
.L_x_66:
[----:B------:R-:W-:Y:S05]  /*1040*/  BSYNC.RECONVERGENT B6 ;  /* 0x0000000000067941 */ /* 0x000fea0003800200 */
.L_x_63:
        /* <DEDUP_REMOVED lines=13> */
[----:B0-----:R-:W-:Y:S01]  /*1120*/  IMAD.U32 R4, RZ, RZ, UR4 ;  /* 0x00000004ff047e24 */ /* 0x001fe2000f8e00ff */
[----:B------:R-:W-:Y:S01]  /*1130*/  MOV R5, UR5 ;  /* 0x0000000500057c02 */ /* 0x000fe20008000f00 */
[----:B-12---:R0:W-:Y:S06]  /*1140*/  STL [R1], R0 ;  /* 0x0000000001007387 */ /* 0x0061ec0000100800 */
[----:B------:R-:W-:-:S07]  /*1150*/  LEPC R20, `(.L_x_69) ;  /* 0x000000001014794e */ /* 0x000fce0000000000 */
[----:B0-----:R-:W-:Y:S05]  /*1160*/  CALL.ABS.NOINC R8 ;  /* 0x0000000008007343 */ /* 0x001fea0003c00000 */
.L_x_69:
[----:B------:R-:W-:Y:S05]  /*1170*/  BRA `(.L_x_70) ;  /* 0x0000000000347947 */ /* 0x000fea0003800000 */
.L_x_68:
        /* <DEDUP_REMOVED lines=13> */
.L_x_70:
[----:B------:R-:W-:Y:S05]  /*1250*/  BSYNC.RECONVERGENT B6 ;  /* 0x0000000000067941 */ /* 0x000fea0003800200 */
.L_x_67:
        /* <DEDUP_REMOVED lines=18> */
.L_x_73:
[----:B------:R-:W-:Y:S05]  /*1380*/  BRA `(.L_x_74) ;  /* 0x0000000000347947 */ /* 0x000fea0003800000 */
.L_x_72:
        /* <DEDUP_REMOVED lines=13> */
.L_x_74:
[----:B------:R-:W-:Y:S05]  /*1460*/  BSYNC.RECONVERGENT B6 ;  /* 0x0000000000067941 */ /* 0x000fea0003800200 */
.L_x_71:
        /* <DEDUP_REMOVED lines=18> */
.L_x_77:
[----:B------:R-:W-:Y:S05]  /*1590*/  BRA `(.L_x_78) ;  /* 0x0000000000347947 */ /* 0x000fea0003800000 */
.L_x_76:
        /* <DEDUP_REMOVED lines=13> */
.L_x_78:
[----:B------:R-:W-:Y:S05]  /*1670*/  BSYNC.RECONVERGENT B6 ;  /* 0x0000000000067941 */ /* 0x000fea0003800200 */
.L_x_75:
        /* <DEDUP_REMOVED lines=18> */
.L_x_81:
[----:B------:R-:W-:Y:S05]  /*17a0*/  BRA `(.L_x_82) ;  /* 0x0000000000347947 */ /* 0x000fea0003800000 */
.L_x_80:
[----:B------:R-:W-:Y:S02]  /*17b0*/  R2UR UR4, R18 ;  /* 0x00000000120472ca */ /* 0x000fe400000e0000 */
[----:B------:R-:W-:-:S13]  /*17c0*/  R2UR UR5, R19 ;  /* 0x00000000130572ca */ /* 0x000fda00000e0000 */
[----:B------:R-:W2:Y:S01]  /*17d0*/  LDG.E.S8 R0, desc[UR4][R16.64+0x6] ;  /* 0x0000060410007981 */ /* 0x000ea2000c1e1300 */
[----:B------:R-:W-:Y:S01]  /*17e0*/  MOV R8, 0x0 ;  /* 0x0000000000087802 */ /* 0x000fe20000000f00 */
[----:B------:R-:W0:Y:S01]  /*17f0*/  LDCU.64 UR4, c[0x4][0xc8] ;  /* 0x01001900ff0477ac */ /* 0x000e220008000a00 */
[----:B------:R-:W-:Y:S01]  /*1800*/  IMAD.MOV.U32 R6, RZ, RZ, R23 ;  /* 0x000000ffff067224 */ /* 0x000fe200078e0017 */
[----:B------:R-:W-:-:S03]  /*1810*/  MOV R7, R22 ;  /* 0x0000001600077202 */ /* 0x000fc60000000f00 */
[----:B------:R-:W1:Y:S01]  /*1820*/  LDC.64 R8, c[0x4][R8] ;  /* 0x0100000008087b82 */ /* 0x000e620000000a00 */
[----:B0-----:R-:W-:Y:S02]  /*1830*/  IMAD.U32 R4, RZ, RZ, UR4 ;  /* 0x00000004ff047e24 */ /* 0x001fe4000f8e00ff */
[----:B------:R-:W-:Y:S01]  /*1840*/  IMAD.U32 R5, RZ, RZ, UR5 ;  /* 0x00000005ff057e24 */ /* 0x000fe2000f8e00ff */
[----:B-12---:R0:W-:Y:S06]  /*1850*/  STL [R1], R0 ;  /* 0x0000000001007387 */ /* 0x0061ec0000100800 */
[----:B------:R-:W-:-:S07]  /*1860*/  LEPC R20, `(.L_x_82) ;  /* 0x000000001014794e */ /* 0x000fce0000000000 */
[----:B0-----:R-:W-:Y:S05]  /*1870*/  CALL.ABS.NOINC R8 ;  /* 0x0000000008007343 */ /* 0x001fea0003c00000 */
.L_x_82:
[----:B------:R-:W-:Y:S05]  /*1880*/  BSYNC.RECONVERGENT B6 ;  /* 0x0000000000067941 */ /* 0x000fea0003800200 */
.L_x_79:
        /* <DEDUP_REMOVED lines=18> */
.L_x_85:
[----:B------:R-:W-:Y:S05]  /*19b0*/  BRA `(.L_x_86) ;  /* 0x0000000000347947 */ /* 0x000fea0003800000 */
.L_x_84:
        /* <DEDUP_REMOVED lines=13> */
.L_x_86:
[----:B------:R-:W-:Y:S05]  /*1a90*/  BSYNC.RECONVERGENT B6 ;  /* 0x0000000000067941 */ /* 0x000fea0003800200 */
.L_x_83:
[----:B------:R-:W-:-:S05]  /*1aa0*/  VIADD R33, R33, 0x8 ;  /* 0x0000000821217836 */ /* 0x000fca0000000000 */
[----:B------:R-:W-:-:S13]  /*1ab0*/  ISETP.NE.AND P0, PT, R33, R28, PT ;  /* 0x0000001c2100720c */ /* 0x000fda0003f05270 */
[----:B------:R-:W-:Y:S05]  /*1ac0*/  @P0 BRA `(.L_x_87) ;  /* 0xffffffec00c80947 */ /* 0x000fea000383ffff */
[----:B------:R-:W-:Y:S05]  /*1ad0*/  BSYNC.RECONVERGENT B7 ;  /* 0x0000000000077941 */ /* 0x000fea0003800200 */
.L_x_54:
[----:B------:R-:W-:-:S07]  /*1ae0*/  IMAD.MOV.U32 R32, RZ, RZ, R28 ;  /* 0x000000ffff207224 */ /* 0x000fce00078e001c */
.L_x_53:
[----:B------:R-:W-:-:S13]  /*1af0*/  ISETP.NE.AND P0, PT, R30, RZ, PT ;  /* 0x000000ff1e00720c */ /* 0x000fda0003f05270 */
[----:B------:R-:W-:Y:S05]  /*1b00*/  @!P0 BRA `(.L_x_88) ;  /* 0x0000000c00f48947 */ /* 0x000fea0003800000 */
[----:B------:R-:W-:-:S13]  /*1b10*/  ISETP.GE.U32.AND P0, PT, R26, 0x3, PT ;  /* 0x000000031a00780c */ /* 0x000fda0003f06070 */
[----:B------:R-:W-:Y:S05]  /*1b20*/  @!P0 BRA `(.L_x_89) ;  /* 0x0000000800208947 */ /* 0x000fea0003800000 */
        /* <DEDUP_REMOVED lines=21> */
.L_x_92:
[----:B------:R-:W-:Y:S05]  /*1c80*/  BRA `(.L_x_93) ;  /* 0x0000000000347947 */ /* 0x000fea0003800000 */
.L_x_91:
        /* <DEDUP_REMOVED lines=13> */
.L_x_93:
[----:B------:R-:W-:Y:S05]  /*1d60*/  BSYNC.RECONVERGENT B6 ;  /* 0x0000000000067941 */ /* 0x000fea0003800200 */
.L_x_90:
        /* <DEDUP_REMOVED lines=18> */
.L_x_96:
[----:B------:R-:W-:Y:S05]  /*1e90*/  BRA `(.L_x_97) ;  /* 0x0000000000347947 */ /* 0x000fea0003800000 */
.L_x_95:
        /* <DEDUP_REMOVED lines=13> */
.L_x_97:
[----:B------:R-:W-:Y:S05]  /*1f70*/  BSYNC.RECONVERGENT B6 ;  /* 0x0000000000067941 */ /* 0x000fea0003800200 */
.L_x_94:
        /* <DEDUP_REMOVED lines=18> */
.L_x_100:
[----:B------:R-:W-:Y:S05]  /*20a0*/  BRA `(.L_x_101) ;  /* 0x0000000000347947 */ /* 0x000fea0003800000 */
.L_x_99:
        /* <DEDUP_REMOVED lines=13> */
.L_x_101:
[----:B------:R-:W-:Y:S05]  /*2180*/  BSYNC.RECONVERGENT B6 ;  /* 0x0000000000067941 */ /* 0x000fea0003800200 */
.L_x_98:
        /* <DEDUP_REMOVED lines=18> */
.L_x_104:
[----:B------:R-:W-:Y:S05]  /*22b0*/  BRA `(.L_x_105) ;  /* 0x0000000000347947 */ /* 0x000fea0003800000 */
.L_x_103:
        /* <DEDUP_REMOVED lines=13> */
.L_x_105:
[----:B------:R-:W-:Y:S05]  /*2390*/  BSYNC.RECONVERGENT B6 ;  /* 0x0000000000067941 */ /* 0x000fea0003800200 */
.L_x_102:
[----:B------:R-:W-:-:S07]  /*23a0*/  VIADD R32, R32, 0x4 ;  /* 0x0000000420207836 */ /* 0x000fce0000000000 */
.L_x_89:
[----:B------:R-:W-:Y:S01]  /*23b0*/  ISETP.NE.AND P0, PT, R29, RZ, PT ;  /* 0x000000ff1d00720c */ /* 0x000fe20003f05270 */
[----:B------:R-:W-:-:S12]  /*23c0*/  BSSY.RECONVERGENT B7, `(.L_x_88) ;  /* 0x0000071000077945 */ /* 0x000fd80003800200 */
[----:B------:R-:W-:Y:S05]  /*23d0*/  @!P0 BRA `(.L_x_106) ;  /* 0x0000000400bc8947 */ /* 0x000fea0003800000 */
[----:B------:R-:W-:-:S13]  /*23e0*/  ISETP.NE.AND P0, PT, R29, 0x1, PT ;  /* 0x000000011d00780c */ /* 0x000fda0003f05270 */
        /* <DEDUP_REMOVED lines=22> */
.L_x_110:
[----:B------:R-:W-:Y:S05]  /*2550*/  BRA `(.L_x_111) ;  /* 0x0000000000347947 */ /* 0x000fea0003800000 */
.L_x_109:
        /* <DEDUP_REMOVED lines=13> */
.L_x_111:
[----:B------:R-:W-:Y:S05]  /*2630*/  BSYNC.RECONVERGENT B6 ;  /* 0x0000000000067941 */ /* 0x000fea0003800200 */
.L_x_108:
        /* <DEDUP_REMOVED lines=18> */
.L_x_114:
[----:B------:R-:W-:Y:S05]  /*2760*/  BRA `(.L_x_115) ;  /* 0x0000000000347947 */ /* 0x000fea0003800000 */
.L_x_113:
        /* <DEDUP_REMOVED lines=13> */
.L_x_115:
[----:B------:R-:W-:Y:S05]  /*2840*/  BSYNC.RECONVERGENT B6 ;  /* 0x0000000000067941 */ /* 0x000fea0003800200 */
.L_x_112:
[----:B------:R-:W-:-:S07]  /*2850*/  IADD3 R32, PT, PT, R32, 0x2, RZ ;  /* 0x0000000220207810 */ /* 0x000fce0007ffe0ff */
.L_x_107:
[----:B------:R-:W0:Y:S02]  /*2860*/  LDCU UR4, c[0x0][0x38c] ;  /* 0x00007180ff0477ac */ /* 0x000e240008000800 */
[----:B0-----:R-:W-:-:S09]  /*2870*/  ULOP3.LUT UP0, URZ, UR4, 0x1, URZ, 0xc0, !UPT ;  /* 0x0000000104ff7892 */ /* 0x001fd2000f80c0ff */
[----:B------:R-:W-:Y:S05]  /*2880*/  BRA.U !UP0, `(.L_x_106) ;  /* 0x0000000108907547 */ /* 0x000fea000b800000 */
[----:B------:R-:W-:Y:S01]  /*2890*/  ISETP.NE.AND P0, PT, R32, R27, PT ;  /* 0x0000001b2000720c */ /* 0x000fe20003f05270 */
[----:B------:R-:W-:-:S12]  /*28a0*/  IMAD R24, R24, UR4, R32 ;  /* 0x0000000418187c24 */ /* 0x000fd8000f8e0220 */
[----:B------:R-:W-:Y:S05]  /*28b0*/  @!P0 BRA `(.L_x_116) ;  /* 0x0000000000448947 */ /* 0x000fea0003800000 */
[----:B------:R-:W0:Y:S01]  /*28c0*/  LDCU.64 UR4, c[0x0][0x380] ;  /* 0x00007000ff0477ac */ /* 0x000e220008000a00 */
[----:B------:R-:W-:Y:S02]  /*28d0*/  R2UR UR6, R18 ;  /* 0x00000000120672ca */ /* 0x000fe400000e0000 */
[----:B------:R-:W-:Y:S02]  /*28e0*/  R2UR UR7, R19 ;  /* 0x00000000130772ca */ /* 0x000fe400000e0000 */
[----:B0-----:R-:W-:-:S04]  /*28f0*/  IADD3 R10, P0, PT, R24, UR4, RZ ;  /* 0x00000004180a7c10 */ /* 0x001fc8000ff1e0ff */
[----:B------:R-:W-:Y:S01]  /*2900*/  LEA.HI.X.SX32 R11, R24, UR5, 0x1, P0 ;  /* 0x00000005180b7c11 */ /* 0x000fe200080f0eff */
[----:B------:R-:W0:Y:S06]  /*2910*/  LDCU.64 UR4, c[0x4][0xa0] ;  /* 0x01001400ff0477ac */ /* 0x000e2c0008000a00 */
[----:B------:R-:W2:Y:S01]  /*2920*/  LDG.E.S8 R0, desc[UR6][R10.64] ;  /* 0x000000060a007981 */ /* 0x000ea2000c1e1300 */
[----:B------:R-:W-:Y:S01]  /*2930*/  MOV R8, 0x0 ;  /* 0x0000000000087802 */ /* 0x000fe20000000f00 */
[----:B------:R-:W-:Y:S02]  /*2940*/  IMAD.MOV.U32 R6, RZ, RZ, R23 ;  /* 0x000000ffff067224 */ /* 0x000fe400078e0017 */
[----:B------:R-:W-:-:S03]  /*2950*/  IMAD.MOV.U32 R7, RZ, RZ, R22 ;  /* 0x000000ffff077224 */ /* 0x000fc600078e0016 */
[----:B------:R-:W1:Y:S01]  /*2960*/  LDC.64 R8, c[0x4][R8] ;  /* 0x0100000008087b82 */ /* 0x000e620000000a00 */
[----:B0-----:R-:W-:Y:S02]  /*2970*/  IMAD.U32 R4, RZ, RZ, UR4 ;  /* 0x00000004ff047e24 */ /* 0x001fe4000f8e00ff */
[----:B------:R-:W-:Y:S01]  /*2980*/  IMAD.U32 R5, RZ, RZ, UR5 ;  /* 0x00000005ff057e24 */ /* 0x000fe2000f8e00ff */
[----:B-12---:R0:W-:Y:S06]  /*2990*/  STL [R1], R0 ;  /* 0x0000000001007387 */ /* 0x0061ec0000100800 */
[----:B------:R-:W-:-:S07]  /*29a0*/  LEPC R20, `(.L_x_117) ;  /* 0x000000001014794e */ /* 0x000fce0000000000 */
[----:B0-----:R-:W-:Y:S05]  /*29b0*/  CALL.ABS.NOINC R8 ;  /* 0x0000000008007343 */ /* 0x001fea0003c00000 */
.L_x_117:
[----:B------:R-:W-:Y:S05]  /*29c0*/  BRA `(.L_x_106) ;  /* 0x0000000000407947 */ /* 0x000fea0003800000 */
.L_x_116:
        /* <DEDUP_REMOVED lines=16> */
.L_x_106:
[----:B------:R-:W-:Y:S05]  /*2ad0*/  BSYNC.RECONVERGENT B7 ;  /* 0x0000000000077941 */ /* 0x000fea0003800200 */
.L_x_88:
[----:B------:R-:W-:Y:S01]  /*2ae0*/  MOV R8, 0x0 ;  /* 0x0000000000087802 */ /* 0x000fe20000000f00 */
[----:B------:R-:W0:Y:S01]  /*2af0*/  LDCU.64 UR4, c[0x4][0xa8] ;  /* 0x01001500ff0477ac */ /* 0x000e220008000a00 */
[----:B------:R-:W-:-:S04]  /*2b00*/  CS2R R6, SRZ ;  /* 0x0000000000067805 */ /* 0x000fc8000001ff00 */
[----:B------:R-:W1:Y:S01]  /*2b10*/  LDC.64 R8, c[0x4][R8] ;  /* 0x0100000008087b82 */ /* 0x000e620000000a00 */
[----:B0-----:R-:W-:Y:S02]  /*2b20*/  IMAD.U32 R4, RZ, RZ, UR4 ;  /* 0x00000004ff047e24 */ /* 0x001fe4000f8e00ff */
[----:B------:R-:W-:-:S07]  /*2b30*/  IMAD.U32 R5, RZ, RZ, UR5 ;  /* 0x00000005ff057e24 */ /* 0x000fce000f8e00ff */
[----:B------:R-:W-:-:S07]  /*2b40*/  LEPC R20, `(.L_x_118) ;  /* 0x000000001014794e */ /* 0x000fce0000000000 */
[----:B-1----:R-:W-:Y:S05]  /*2b50*/  CALL.ABS.NOINC R8 ;  /* 0x0000000008007343 */ /* 0x002fea0003c00000 */
.L_x_118:
[----:B------:R-:W-:-:S13]  /*2b60*/  ISETP.NE.AND P6, PT, R31, RZ, PT ;  /* 0x000000ff1f00720c */ /* 0x000fda0003fc5270 */
[----:B------:R-:W-:Y:S05]  /*2b70*/  @P6 BRA `(.L_x_119) ;  /* 0xffffffdc00746947 */ /* 0x000fea000383ffff */
[----:B------:R-:W-:Y:S05]  /*2b80*/  BSYNC.RECONVERGENT B8 ;  /* 0x0000000000087941 */ /* 0x000fea0003800200 */
.L_x_52:
[----:B------:R-:W0:Y:S01]  /*2b90*/  LDCU UR4, c[0x0][0x390] ;  /* 0x00007200ff0477ac */ /* 0x000e220008000800 */
[----:B------:R-:W-:-:S05]  /*2ba0*/  VIADD R2, R2, 0x1 ;  /* 0x0000000102027836 */ /* 0x000fca0000000000 */
[----:B0-----:R-:W-:-:S13]  /*2bb0*/  ISETP.NE.AND P0, PT, R2, UR4, PT ;  /* 0x0000000402007c0c */ /* 0x001fda000bf05270 */
[----:B------:R-:W-:Y:S05]  /*2bc0*/  @!P0 EXIT ;  /* 0x000000000000894d */ /* 0x000fea0003800000 */
[----:B------:R-:W-:Y:S05]  /*2bd0*/  BRA `(.L_x_120) ;  /* 0xffffffdc002c7947 */ /* 0x000fea000383ffff */
.L_x_38:
[C---:B------:R-:W-:Y:S01]  /*2be0*/  ISETP.GE.U32.AND P0, PT, R0.reuse, 0x8, PT ;  /* 0x000000080000780c */ /* 0x040fe20003f06070 */
[----:B------:R-:W-:Y:S01]  /*2bf0*/  IMAD.MOV.U32 R2, RZ, RZ, RZ ;  /* 0x000000ffff027224 */ /* 0x000fe200078e00ff */
[----:B------:R-:W-:-:S11]  /*2c00*/  LOP3.LUT R18, R0, 0x7, RZ, 0xc0, !PT ;  /* 0x0000000700127812 */ /* 0x000fd600078ec0ff */
[----:B------:R-:W-:Y:S05]  /*2c10*/  @!P0 BRA `(.L_x_121) ;  /* 0x00000004005c8947 */ /* 0x000fea0003800000 */
[----:B------:R-:W-:Y:S01]  /*2c20*/  BSSY.RECONVERGENT B6, `(.L_x_121) ;  /* 0x0000056000067945 */ /* 0x000fe20003800200 */
[----:B------:R-:W-:Y:S01]  /*2c30*/  LOP3.LUT R2, R0, 0x7ffffff8, RZ, 0xc0, !PT ;  /* 0x7ffffff800027812 */ /* 0x000fe200078ec0ff */
[----:B------:R-:W-:-:S07]  /*2c40*/  IMAD.MOV.U32 R17, RZ, RZ, RZ ;  /* 0x000000ffff117224 */ /* 0x000fce00078e00ff */
.L_x_130:
[----:B------:R-:W-:Y:S01]  /*2c50*/  MOV R16, 0x0 ;  /* 0x0000000000107802 */ /* 0x000fe20000000f00 */
[----:B------:R0:W-:Y:S01]  /*2c60*/  STL [R1], R17 ;  /* 0x0000001101007387 */ /* 0x0001e20000100800 */
[----:B------:R-:W1:Y:S01]  /*2c70*/  LDCU.64 UR4, c[0x4][0xc0] ;  /* 0x01001800ff0477ac */ /* 0x000e620008000a00 */
[----:B------:R-:W-:Y:S01]  /*2c80*/  IMAD.MOV.U32 R6, RZ, RZ, R23 ;  /* 0x000000ffff067224 */ /* 0x000fe200078e0017 */
[----:B------:R0:W2:Y:S01]  /*2c90*/  LDC.64 R8, c[0x4][R16] ;  /* 0x0100000010087b82 */ /* 0x0000a20000000a00 */
[----:B------:R-:W-:Y:S02]  /*2ca0*/  IMAD.MOV.U32 R7, RZ, RZ, R22 ;  /* 0x000000ffff077224 */ /* 0x000fe400078e0016 */
[----:B-1----:R-:W-:Y:S02]  /*2cb0*/  IMAD.U32 R4, RZ, RZ, UR4 ;  /* 0x00000004ff047e24 */ /* 0x002fe4000f8e00ff */
[----:B0-----:R-:W-:-:S07]  /*2cc0*/  IMAD.U32 R5, RZ, RZ, UR5 ;  /* 0x00000005ff057e24 */ /* 0x001fce000f8e00ff */
[----:B------:R-:W-:-:S07]  /*2cd0*/  LEPC R20, `(.L_x_122) ;  /* 0x000000001014794e */ /* 0x000fce0000000000 */
[----:B--2---:R-:W-:Y:S05]  /*2ce0*/  CALL.ABS.NOINC R8 ;  /* 0x0000000008007343 */ /* 0x004fea0003c00000 */
.L_x_122:
[----:B------:R-:W-:Y:S01]  /*2cf0*/  VIADD R0, R17, 0x1 ;  /* 0x0000000111007836 */ /* 0x000fe20000000000 */
[----:B------:R0:W1:Y:S01]  /*2d00*/  LDC.64 R8, c[0x4][R16] ;  /* 0x0100000010087b82 */ /* 0x0000620000000a00 */
[----:B------:R-:W2:Y:S01]  /*2d10*/  LDCU.64 UR4, c[0x4][0xc0] ;  /* 0x01001800ff0477ac */ /* 0x000ea20008000a00 */
[----:B------:R-:W-:Y:S02]  /*2d20*/  IMAD.MOV.U32 R6, RZ, RZ, R23 ;  /* 0x000000ffff067224 */ /* 0x000fe400078e0017 */
[----:B------:R0:W-:Y:S01]  /*2d30*/  STL [R1], R0 ;  /* 0x0000000001007387 */ /* 0x0001e20000100800 */
[----:B------:R-:W-:Y:S02]  /*2d40*/  IMAD.MOV.U32 R7, RZ, RZ, R22 ;  /* 0x000000ffff077224 */ /* 0x000fe400078e0016 */
[----:B--2---:R-:W-:Y:S02]  /*2d50*/  IMAD.U32 R4, RZ, RZ, UR4 ;  /* 0x00000004ff047e24 */ /* 0x004fe4000f8e00ff */
[----:B0-----:R-:W-:-:S07]  /*2d60*/  IMAD.U32 R5, RZ, RZ, UR5 ;  /* 0x00000005ff057e24 */ /* 0x001fce000f8e00ff */
[----:B------:R-:W-:-:S07]  /*2d70*/  LEPC R20, `(.L_x_123) ;  /* 0x000000001014794e */ /* 0x000fce0000000000 */
[----:B-1----:R-:W-:Y:S05]  /*2d80*/  CALL.ABS.NOINC R8 ;  /* 0x0000000008007343 */ /* 0x002fea0003c00000 */
.L_x_123:
        /* <DEDUP_REMOVED lines=10> */
.L_x_124:
[----:B------:R-:W-:Y:S01]  /*2e30*/  VIADD R0, R17, 0x3 ;  /* 0x0000000311007836 */ /* 0x000fe20000000000 */
[----:B------:R0:W1:Y:S01]  /*2e40*/  LDC.64 R8, c[0x4][R16] ;  /* 0x0100000010087b82 */ /* 0x0000620000000a00 */
[----:B------:R-:W2:Y:S01]  /*2e50*/  LDCU.64 UR4, c[0x4][0xc0] ;  /* 0x01001800ff0477ac */ /* 0x000ea20008000a00 */
[----:B------:R-:W-:Y:S02]  /*2e60*/  IMAD.MOV.U32 R6, RZ, RZ, R23 ;  /* 0x000000ffff067224 */ /* 0x000fe400078e0017 */
[----:B------:R0:W-:Y:S01]  /*2e70*/  STL [R1], R0 ;  /* 0x0000000001007387 */ /* 0x0001e20000100800 */
[----:B------:R-:W-:Y:S02]  /*2e80*/  IMAD.MOV.U32 R7, RZ, RZ, R22 ;  /* 0x000000ffff077224 */ /* 0x000fe400078e0016 */
[----:B--2---:R-:W-:Y:S01]  /*2e90*/  IMAD.U32 R4, RZ, RZ, UR4 ;  /* 0x00000004ff047e24 */ /* 0x004fe2000f8e00ff */
[----:B0-----:R-:W-:-:S07]  /*2ea0*/  MOV R5, UR5 ;  /* 0x0000000500057c02 */ /* 0x001fce0008000f00 */
[----:B------:R-:W-:-:S07]  /*2eb0*/  LEPC R20, `(.L_x_125) ;  /* 0x000000001014794e */ /* 0x000fce0000000000 */
[----:B-1----:R-:W-:Y:S05]  /*2ec0*/  CALL.ABS.NOINC R8 ;  /* 0x0000000008007343 */ /* 0x002fea0003c00000 */
.L_x_125:
        /* <DEDUP_REMOVED lines=10> */
.L_x_126:
        /* <DEDUP_REMOVED lines=10> */
.L_x_127:
        /* <DEDUP_REMOVED lines=10> */
.L_x_128:
        /* <DEDUP_REMOVED lines=10> */
.L_x_129:
[----:B------:R-:W-:-:S05]  /*3150*/  VIADD R17, R17, 0x8 ;  /* 0x0000000811117836 */ /* 0x000fca0000000000 */
[----:B------:R-:W-:-:S13]  /*3160*/  ISETP.NE.AND P0, PT, R17, R2, PT ;  /* 0x000000021100720c */ /* 0x000fda0003f05270 */
[----:B------:R-:W-:Y:S05]  /*3170*/  @P0 BRA `(.L_x_130) ;  /* 0xfffffff800b40947 */ /* 0x000fea000383ffff */
[----:B------:R-:W-:Y:S05]  /*3180*/  BSYNC.RECONVERGENT B6 ;  /* 0x0000000000067941 */ /* 0x000fea0003800200 */
.L_x_121:
[----:B------:R-:W-:-:S13]  /*3190*/  ISETP.NE.AND P0, PT, R18, RZ, PT ;  /* 0x000000ff1200720c */ /* 0x000fda0003f05270 */
[----:B------:R-:W-:Y:S05]  /*31a0*/  @!P0 EXIT ;  /* 0x000000000000894d */ /* 0x000fea0003800000 */
[----:B------:R-:W0:Y:S01]  /*31b0*/  LDC R0, c[0x0][0x390] ;  /* 0x0000e400ff007b82 */ /* 0x000e220000000800 */
[----:B------:R-:W-:Y:S02]  /*31c0*/  ISETP.GE.U32.AND P0, PT, R18, 0x4, PT ;  /* 0x000000041200780c */ /* 0x000fe40003f06070 */
[----:B0-----:R-:W-:-:S11]  /*31d0*/  LOP3.LUT R18, R0, 0x3, RZ, 0xc0, !PT ;  /* 0x0000000300127812 */ /* 0x001fd600078ec0ff */
[----:B------:R-:W-:Y:S05]  /*31e0*/  @!P0 BRA `(.L_x_131) ;  /* 0x0000000000a48947 */ /* 0x000fea0003800000 */
        /* <DEDUP_REMOVED lines=10> */
.L_x_132:
        /* <DEDUP_REMOVED lines=10> */
.L_x_133:
        /* <DEDUP_REMOVED lines=10> */
.L_x_134:
[----:B------:R-:W-:Y:S01]  /*33d0*/  VIADD R0, R2, 0x3 ;  /* 0x0000000302007836 */ /* 0x000fe20000000000 */
[----:B------:R-:W0:Y:S01]  /*33e0*/  LDC.64 R16, c[0x4][R16] ;  /* 0x0100000010107b82 */ /* 0x000e220000000a00 */
[----:B------:R-:W1:Y:S01]  /*33f0*/  LDCU.64 UR4, c[0x4][0xc0] ;  /* 0x01001800ff0477ac */ /* 0x000e620008000a00 */
[----:B------:R-:W-:Y:S02]  /*3400*/  IMAD.MOV.U32 R6, RZ, RZ, R23 ;  /* 0x000000ffff067224 */ /* 0x000fe400078e0017 */
[----:B------:R2:W-:Y:S01]  /*3410*/  STL [R1], R0 ;  /* 0x0000000001007387 */ /* 0x0005e20000100800 */
[----:B------:R-:W-:Y:S02]  /*3420*/  IMAD.MOV.U32 R7, RZ, RZ, R22 ;  /* 0x000000ffff077224 */ /* 0x000fe400078e0016 */
[----:B-1----:R-:W-:Y:S02]  /*3430*/  IMAD.U32 R4, RZ, RZ, UR4 ;  /* 0x00000004ff047e24 */ /* 0x002fe4000f8e00ff */
[----:B--2---:R-:W-:-:S07]  /*3440*/  IMAD.U32 R5, RZ, RZ, UR5 ;  /* 0x00000005ff057e24 */ /* 0x004fce000f8e00ff */
[----:B------:R-:W-:-:S07]  /*3450*/  LEPC R20, `(.L_x_135) ;  /* 0x000000001014794e */ /* 0x000fce0000000000 */
[----:B0-----:R-:W-:Y:S05]  /*3460*/  CALL.ABS.NOINC R16 ;  /* 0x0000000010007343 */ /* 0x001fea0003c00000 */
.L_x_135:
[----:B------:R-:W-:-:S07]  /*3470*/  VIADD R2, R2, 0x4 ;  /* 0x0000000402027836 */ /* 0x000fce0000000000 */
.L_x_131:
[----:B------:R-:W-:-:S13]  /*3480*/  ISETP.NE.AND P0, PT, R18, RZ, PT ;  /* 0x000000ff1200720c */ /* 0x000fda0003f05270 */
[----:B------:R-:W-:Y:S05]  /*3490*/  @!P0 EXIT ;  /* 0x000000000000894d */ /* 0x000fea0003800000 */
[----:B------:R-:W-:-:S13]  /*34a0*/  ISETP.NE.AND P0, PT, R18, 0x1, PT ;  /* 0x000000011200780c */ /* 0x000fda0003f05270 */
        /* <DEDUP_REMOVED lines=11> */
.L_x_137:
        /* <DEDUP_REMOVED lines=10> */
.L_x_138:
[----:B------:R-:W-:-:S07]  /*3600*/  VIADD R2, R2, 0x2 ;  /* 0x0000000202027836 */ /* 0x000fce0000000000 */
.L_x_136:
[----:B------:R-:W0:Y:S02]  /*3610*/  LDC R0, c[0x0][0x390] ;  /* 0x0000e400ff007b82 */ /* 0x000e240000000800 */
[----:B0-----:R-:W-:-:S04]  /*3620*/  LOP3.LUT R0, R0, 0x1, RZ, 0xc0, !PT ;  /* 0x0000000100007812 */ /* 0x001fc800078ec0ff */
[----:B------:R-:W-:-:S13]  /*3630*/  ISETP.NE.U32.AND P0, PT, R0, 0x1, PT ;  /* 0x000000010000780c */ /* 0x000fda0003f05070 */
[----:B------:R-:W-:Y:S05]  /*3640*/  @P0 EXIT ;  /* 0x000000000000094d */ /* 0x000fea0003800000 */
        /* <DEDUP_REMOVED lines=10> */
.L_x_139:
[----:B------:R-:W-:Y:S05]  /*36f0*/  EXIT ;  /* 0x000000000000794d */ /* 0x000fea0003800000 */
.L_x_140:
        /* <DEDUP_REMOVED lines=16> */
.L_x_272:


//--------------------- .text._Z21printLinearGridKernelPbi --------------------------
	.section	.text._Z21printLinearGridKernelPbi,"ax",@progbits
	.align	128
        .global         _Z21printLinearGridKernelPbi
        .type           _Z21printLinearGridKernelPbi,@function
        .size           _Z21printLinearGridKernelPbi,(.L_x_273 - _Z21printLinearGridKernelPbi)
        .other          _Z21printLinearGridKernelPbi,@"STO_CUDA_ENTRY STV_DEFAULT"
_Z21printLinearGridKernelPbi:
.text._Z21printLinearGridKernelPbi:
[----:B------:R-:W0:Y:S01]  /*0000*/  LDC R1, c[0x0][0x37c] ;  /* 0x0000df00ff017b82 */ /* 0x000e220000000800 */
[----:B------:R-:W1:Y:S01]  /*0010*/  LDCU UR4, c[0x0][0x388] ;  /* 0x00007100ff0477ac */ /* 0x000e620008000800 */
[----:B0-----:R-:W-:Y:S01]  /*0020*/  VIADD R1, R1, 0xfffffff8 ;  /* 0xfffffff801017836 */ /* 0x001fe20000000000 */
[----:B------:R-:W0:Y:S01]  /*0030*/  LDCU UR5, c[0x0][0x2f8] ;  /* 0x00005f00ff0577ac */ /* 0x000e220008000800 */
[----:B------:R-:W2:Y:S01]  /*0040*/  LDCU UR6, c[0x0][0x2fc] ;  /* 0x00005f80ff0677ac */ /* 0x000ea20008000800 */
[----:B-1----:R-:W-:Y:S02]  /*0050*/  UISETP.GE.AND UP0, UPT, UR4, 0x1, UPT ;  /* 0x000000010400788c */ /* 0x002fe4000bf06270 */
[----:B0-----:R-:W-:-:S05]  /*0060*/  IADD3 R18, P0, PT, R1, UR5, RZ ;  /* 0x0000000501127c10 */ /* 0x001fca000ff1e0ff */
[----:B--2---:R-:W-:Y:S02]  /*0070*/  IMAD.X R2, RZ, RZ, UR6, P0 ;  /* 0x00000006ff027e24 */ /* 0x004fe400080e06ff */
[----:B------:R-:W-:Y:S06]  /*0080*/  BRA.U !UP0, `(.L_x_141) ;  /* 0x0000001508887547 */ /* 0x000fec000b800000 */
[----:B------:R-:W-:Y:S01]  /*0090*/  UISETP.GE.U32.AND UP0, UPT, UR4, 0x10, UPT ;  /* 0x000000100400788c */ /* 0x000fe2000bf06070 */
[----:B------:R-:W-:Y:S01]  /*00a0*/  IMAD.MOV.U32 R19, RZ, RZ, RZ ;  /* 0x000000ffff137224 */ /* 0x000fe200078e00ff */
[----:B------:R-:W0:Y:S01]  /*00b0*/  LDCU.64 UR36, c[0x0][0x358] ;  /* 0x00006b00ff2477ac */ /* 0x000e220008000a00 */
[----:B------:R-:W-:-:S06]  /*00c0*/  ULOP3.LUT UR38, UR4, 0xf, URZ, 0xc0, !UPT ;  /* 0x0000000f04267892 */ /* 0x000fcc000f8ec0ff */
[----:B------:R-:W-:Y:S06]  /*00d0*/  BRA.U !UP0, `(.L_x_142) ;  /* 0x0000000908cc7547 */ /* 0x000fec000b800000 */
[----:B------:R-:W1:Y:S01]  /*00e0*/  LDCU.64 UR6, c[0x0][0x380] ;  /* 0x00007000ff0677ac */ /* 0x000e620008000a00 */
[----:B------:R-:W-:Y:S01]  /*00f0*/  BSSY.RECONVERGENT B6, `(.L_x_142) ;  /* 0x00000b1000067945 */ /* 0x000fe20003800200 */
[----:B------:R-:W-:-:S04]  /*0100*/  ULOP3.LUT UR4, UR4, 0x7ffffff0, URZ, 0xc0, !UPT ;  /* 0x7ffffff004047892 */ /* 0x000fc8000f8ec0ff */
[----:B------:R-:W-:Y:S02]  /*0110*/  UIADD3 UR8, UPT, UPT, -UR4, URZ, URZ ;  /* 0x000000ff04087290 */ /* 0x000fe4000fffe1ff */
[----:B------:R-:W-:-:S04]  /*0120*/  MOV R19, UR4 ;  /* 0x0000000400137c02 */ /* 0x000fc80008000f00 */
[----:B------:R-:W-:Y:S01]  /*0130*/  IMAD.U32 R23, RZ, RZ, UR8 ;  /* 0x00000008ff177e24 */ /* 0x000fe2000f8e00ff */
[----:B-1----:R-:W-:-:S04]  /*0140*/  UIADD3 UR5, UP0, UPT, UR6, 0x7, URZ ;  /* 0x0000000706057890 */ /* 0x002fc8000ff1e0ff */
[----:B------:R-:W-:Y:S02]  /*0150*/  UIADD3.X UR6, UPT, UPT, URZ, UR7, URZ, UP0, !UPT ;  /* 0x00000007ff067290 */ /* 0x000fe400087fe4ff */
[----:B------:R-:W-:-:S04]  /*0160*/  IMAD.U32 R16, RZ, RZ, UR5 ;  /* 0x00000005ff107e24 */ /* 0x000fc8000f8e00ff */
[----:B------:R-:W-:-:S07]  /*0170*/  IMAD.U32 R17, RZ, RZ, UR6 ;  /* 0x00000006ff117e24 */ /* 0x000fce000f8e00ff */
.L_x_159:
[----:B0-----:R-:W2:Y:S01]  /*0180*/  LDG.E.S8 R0, desc[UR36][R16.64+-0x7] ;  /* 0xfffff92410007981 */ /* 0x001ea2000c1e1300 */
[----:B------:R-:W-:Y:S01]  /*0190*/  MOV R22, 0x0 ;  /* 0x0000000000167802 */ /* 0x000fe20000000f00 */
[----:B------:R-:W0:Y:S01]  /*01a0*/  LDCU.64 UR4, c[0x4][0xa0] ;  /* 0x01001400ff0477ac */ /* 0x000e220008000a00 */
[----:B------:R-:W-:Y:S01]  /*01b0*/  IADD3 R23, PT, PT, R23, 0x10, RZ ;  /* 0x0000001017177810 */ /* 0x000fe20007ffe0ff */
[----:B------:R-:W-:Y:S01]  /*01c0*/  IMAD.MOV.U32 R6, RZ, RZ, R18 ;  /* 0x000000ffff067224 */ /* 0x000fe200078e0012 */
[----:B------:R1:W3:Y:S01]  /*01d0*/  LDC.64 R8, c[0x4][R22] ;  /* 0x0100000016087b82 */ /* 0x0002e20000000a00 */
[----:B------:R-:W-:Y:S02]  /*01e0*/  MOV R7, R2 ;  /* 0x0000000200077202 */ /* 0x000fe40000000f00 */
[----:B------:R-:W-:-:S04]  /*01f0*/  ISETP.NE.AND P0, PT, R23, RZ, PT ;  /* 0x000000ff1700720c */ /* 0x000fc80003f05270 */
[----:B------:R-:W-:Y:S01]  /*0200*/  P2R R24, PR, RZ, 0x1 ;  /* 0x00000001ff187803 */ /* 0x000fe20000000000 */
[----:B0-----:R-:W-:Y:S02]  /*0210*/  IMAD.U32 R4, RZ, RZ, UR4 ;  /* 0x00000004ff047e24 */ /* 0x001fe4000f8e00ff */
[----:B------:R-:W-:Y:S01]  /*0220*/  IMAD.U32 R5, RZ, RZ, UR5 ;  /* 0x00000005ff057e24 */ /* 0x000fe2000f8e00ff */
[----:B--23--:R1:W-:Y:S06]  /*0230*/  STL [R1], R0 ;  /* 0x0000000001007387 */ /* 0x00c3ec0000100800 */
[----:B------:R-:W-:-:S07]  /*0240*/  LEPC R20, `(.L_x_143) ;  /* 0x000000001014794e */ /* 0x000fce0000000000 */
[----:B-1----:R-:W-:Y:S05]  /*0250*/  CALL.ABS.NOINC R8 ;  /* 0x0000000008007343 */ /* 0x002fea0003c00000 */
.L_x_143:
[----:B------:R-:W2:Y:S01]  /*0260*/  LDG.E.S8 R0, desc[UR36][R16.64+-0x6] ;  /* 0xfffffa2410007981 */ /* 0x000ea2000c1e1300 */
[----:B------:R0:W1:Y:S01]  /*0270*/  LDC.64 R8, c[0x4][R22] ;  /* 0x0100000016087b82 */ /* 0x0000620000000a00 */
[----:B------:R-:W3:Y:S01]  /*0280*/  LDCU.64 UR4, c[0x4][0xa0] ;  /* 0x01001400ff0477ac */ /* 0x000ee20008000a00 */
[----:B------:R-:W-:Y:S01]  /*0290*/  IMAD.MOV.U32 R6, RZ, RZ, R18 ;  /* 0x000000ffff067224 */ /* 0x000fe200078e0012 */
[----:B------:R-:W-:Y:S01]  /*02a0*/  MOV R7, R2 ;  /* 0x0000000200077202 */ /* 0x000fe20000000f00 */
[----:B---3--:R-:W-:Y:S02]  /*02b0*/  IMAD.U32 R4, RZ, RZ, UR4 ;  /* 0x00000004ff047e24 */ /* 0x008fe4000f8e00ff */
[----:B------:R-:W-:Y:S01]  /*02c0*/  IMAD.U32 R5, RZ, RZ, UR5 ;  /* 0x00000005ff057e24 */ /* 0x000fe2000f8e00ff */
[----:B-12---:R0:W-:Y:S06]  /*02d0*/  STL [R1], R0 ;  /* 0x0000000001007387 */ /* 0x0061ec0000100800 */
[----:B------:R-:W-:-:S07]  /*02e0*/  LEPC R20, `(.L_x_144) ;  /* 0x000000001014794e */ /* 0x000fce0000000000 */
[----:B0-----:R-:W-:Y:S05]  /*02f0*/  CALL.ABS.NOINC R8 ;  /* 0x0000000008007343 */ /* 0x001fea0003c00000 */
.L_x_144:
        /* <DEDUP_REMOVED lines=10> */
.L_x_145:
        /* <DEDUP_REMOVED lines=10> */
.L_x_146:
        /* <DEDUP_REMOVED lines=10> */
.L_x_147:
[----:B------:R-:W2:Y:S01]  /*04e0*/  LDG.E.S8 R0, desc[UR36][R16.64+-0x2] ;  /* 0xfffffe2410007981 */ /* 0x000ea2000c1e1300 */
[----:B------:R0:W1:Y:S01]  /*04f0*/  LDC.64 R8, c[0x4][R22] ;  /* 0x0100000016087b82 */ /* 0x0000620000000a00 */
[----:B------:R-:W3:Y:S01]  /*0500*/  LDCU.64 UR4, c[0x4][0xa0] ;  /* 0x01001400ff0477ac */ /* 0x000ee20008000a00 */
[----:B------:R-:W-:Y:S01]  /*0510*/  MOV R6, R18 ;  /* 0x0000001200067202 */ /* 0x000fe20000000f00 */
[----:B------:R-:W-:Y:S02]  /*0520*/  IMAD.MOV.U32 R7, RZ, RZ, R2 ;  /* 0x000000ffff077224 */ /* 0x000fe400078e0002 */
[----:B---3--:R-:W-:Y:S02]  /*0530*/  IMAD.U32 R4, RZ, RZ, UR4 ;  /* 0x00000004ff047e24 */ /* 0x008fe4000f8e00ff */
[----:B------:R-:W-:Y:S01]  /*0540*/  IMAD.U32 R5, RZ, RZ, UR5 ;  /* 0x00000005ff057e24 */ /* 0x000fe2000f8e00ff */
[----:B-12---:R0:W-:Y:S06]  /*0550*/  STL [R1], R0 ;  /* 0x0000000001007387 */ /* 0x0061ec0000100800 */
[----:B------:R-:W-:-:S07]  /*0560*/  LEPC R20, `(.L_x_148) ;  /* 0x000000001014794e */ /* 0x000fce0000000000 */
[----:B0-----:R-:W-:Y:S05]  /*0570*/  CALL.ABS.NOINC R8 ;  /* 0x0000000008007343 */ /* 0x001fea0003c00000 */
.L_x_148:
[----:B------:R-:W2:Y:S01]  /*0580*/  LDG.E.S8 R0, desc[UR36][R16.64+-0x1] ;  /* 0xffffff2410007981 */ /* 0x000ea2000c1e1300 */
[----:B------:R0:W1:Y:S01]  /*0590*/  LDC.64 R8, c[0x4][R22] ;  /* 0x0100000016087b82 */ /* 0x0000620000000a00 */
[----:B------:R-:W3:Y:S01]  /*05a0*/  LDCU.64 UR4, c[0x4][0xa0] ;  /* 0x01001400ff0477ac */ /* 0x000ee20008000a00 */
[----:B------:R-:W-:Y:S02]  /*05b0*/  IMAD.MOV.U32 R6, RZ, RZ, R18 ;  /* 0x000000ffff067224 */ /* 0x000fe400078e0012 */
[----:B------:R-:W-:Y:S02]  /*05c0*/  IMAD.MOV.U32 R7, RZ, RZ, R2 ;  /* 0x000000ffff077224 */ /* 0x000fe400078e0002 */
[----:B---3--:R-:W-:Y:S01]  /*05d0*/  IMAD.U32 R4, RZ, RZ, UR4 ;  /* 0x00000004ff047e24 */ /* 0x008fe2000f8e00ff */
[----:B------:R-:W-:Y:S01]  /*05e0*/  MOV R5, UR5 ;  /* 0x0000000500057c02 */ /* 0x000fe20008000f00 */
[----:B-12---:R0:W-:Y:S06]  /*05f0*/  STL [R1], R0 ;  /* 0x0000000001007387 */ /* 0x0061ec0000100800 */
[----:B------:R-:W-:-:S07]  /*0600*/  LEPC R20, `(.L_x_149) ;  /* 0x000000001014794e */ /* 0x000fce0000000000 */
[----:B0-----:R-:W-:Y:S05]  /*0610*/  CALL.ABS.NOINC R8 ;  /* 0x0000000008007343 */ /* 0x001fea0003c00000 */
.L_x_149:
[----:B------:R-:W2:Y:S01]  /*0620*/  LDG.E.S8 R0, desc[UR36][R16.64] ;  /* 0x0000002410007981 */ /* 0x000ea2000c1e1300 */
[----:B------:R0:W1:Y:S01]  /*0630*/  LDC.64 R8, c[0x4][R22] ;  /* 0x0100000016087b82 */ /* 0x0000620000000a00 */
[----:B------:R-:W3:Y:S01]  /*0640*/  LDCU.64 UR4, c[0x4][0xa0] ;  /* 0x01001400ff0477ac */ /* 0x000ee20008000a00 */
[----:B------:R-:W-:Y:S01]  /*0650*/  IMAD.MOV.U32 R6, RZ, RZ, R18 ;  /* 0x000000ffff067224 */ /* 0x000fe200078e0012 */
[----:B------:R-:W-:Y:S02]  /*0660*/  MOV R7, R2 ;  /* 0x0000000200077202 */ /* 0x000fe40000000f00 */
[----:B---3--:R-:W-:Y:S01]  /*0670*/  MOV R4, UR4 ;  /* 0x0000000400047c02 */ /* 0x008fe20008000f00 */
[----:B------:R-:W-:Y:S01]  /*0680*/  IMAD.U32 R5, RZ, RZ, UR5 ;  /* 0x00000005ff057e24 */ /* 0x000fe2000f8e00ff */
[----:B-12---:R0:W-:Y:S06]  /*0690*/  STL [R1], R0 ;  /* 0x0000000001007387 */ /* 0x0061ec0000100800 */
[----:B------:R-:W-:-:S07]  /*06a0*/  LEPC R20, `(.L_x_150) ;  /* 0x000000001014794e */ /* 0x000fce0000000000 */
[----:B0-----:R-:W-:Y:S05]  /*06b0*/  CALL.ABS.NOINC R8 ;  /* 0x0000000008007343 */ /* 0x001fea0003c00000 */
.L_x_150:
        /* <DEDUP_REMOVED lines=10> */
.L_x_151:
        /* <DEDUP_REMOVED lines=10> */
.L_x_152:
        /* <DEDUP_REMOVED lines=10> */
.L_x_153:
        /* <DEDUP_REMOVED lines=10> */
.L_x_154:
        /* <DEDUP_REMOVED lines=10> */
.L_x_155:
        /* <DEDUP_REMOVED lines=10> */
.L_x_156:
        /* <DEDUP_REMOVED lines=10> */
.L_x_157:
        /* <DEDUP_REMOVED lines=10> */
.L_x_158:
[----:B------:R-:W-:Y:S02]  /*0bc0*/  ISETP.NE.AND P6, PT, R24, RZ, PT ;  /* 0x000000ff1800720c */ /* 0x000fe40003fc5270 */
[----:B------:R-:W-:-:S04]  /*0bd0*/  IADD3 R16, P0, PT, R16, 0x10, RZ ;  /* 0x0000001010107810 */ /* 0x000fc80007f1e0ff */
[----:B------:R-:W-:-:S07]  /*0be0*/  IADD3.X R17, PT, PT, RZ, R17, RZ, P0, !PT ;  /* 0x00000011ff117210 */ /* 0x000fce00007fe4ff */
[----:B------:R-:W-:Y:S05]  /*0bf0*/  @P6 BRA `(.L_x_159) ;  /* 0xfffffff400606947 */ /* 0x000fea000383ffff */
[----:B------:R-:W-:Y:S05]  /*0c00*/  BSYNC.RECONVERGENT B6 ;  /* 0x0000000000067941 */ /* 0x000fea0003800200 */
.L_x_142:
[----:B------:R-:W-:Y:S01]  /*0c10*/  UISETP.NE.AND UP0, UPT, UR38, URZ, UPT ;  /* 0x000000ff2600728c */ /* 0x000fe2000bf05270 */
[----:B------:R-:W-:Y:S08]  /*0c20*/  BSSY.RECONVERGENT B6, `(.L_x_141) ;  /* 0x00000a8000067945 */ /* 0x000ff00003800200 */
[----:B------:R-:W-:Y:S05]  /*0c30*/  BRA.U !UP0, `(.L_x_160) ;  /* 0x0000000908987547 */ /* 0x000fea000b800000 */
[----:B------:R-:W1:Y:S01]  /*0c40*/  LDC R23, c[0x0][0x388] ;  /* 0x0000e200ff177b82 */ /* 0x000e620000000800 */
[----:B------:R-:W-:Y:S01]  /*0c50*/  UISETP.GE.U32.AND UP0, UPT, UR38, 0x8, UPT ;  /* 0x000000082600788c */ /* 0x000fe2000bf06070 */
[----:B-1----:R-:W-:-:S08]  /*0c60*/  LOP3.LUT R23, R23, 0x7, RZ, 0xc0, !PT ;  /* 0x0000000717177812 */ /* 0x002fd000078ec0ff */
[----:B------:R-:W-:Y:S05]  /*0c70*/  BRA.U !UP0, `(.L_x_161) ;  /* 0x0000000508547547 */ /* 0x000fea000b800000 */
[----:B------:R-:W1:Y:S02]  /*0c80*/  LDCU.64 UR4, c[0x0][0x380] ;  /* 0x00007000ff0477ac */ /* 0x000e640008000a00 */
[----:B-1----:R-:W-:-:S05]  /*0c90*/  IADD3 R16, P0, PT, R19, UR4, RZ ;  /* 0x0000000413107c10 */ /* 0x002fca000ff1e0ff */
[----:B------:R-:W-:Y:S01]  /*0ca0*/  IMAD.X R17, RZ, RZ, UR5, P0 ;  /* 0x00000005ff117e24 */ /* 0x000fe200080e06ff */
[----:B------:R-:W-:Y:S01]  /*0cb0*/  MOV R22, 0x0 ;  /* 0x0000000000167802 */ /* 0x000fe20000000f00 */
[----:B------:R-:W1:Y:S03]  /*0cc0*/  LDCU.64 UR4, c[0x4][0xa0] ;  /* 0x01001400ff0477ac */ /* 0x000e660008000a00 */
[----:B0-----:R-:W2:Y:S01]  /*0cd0*/  LDG.E.S8 R0, desc[UR36][R16.64] ;  /* 0x0000002410007981 */ /* 0x001ea2000c1e1300 */
[----:B------:R0:W3:Y:S01]  /*0ce0*/  LDC.64 R8, c[0x4][R22] ;  /* 0x0100000016087b82 */ /* 0x0000e20000000a00 */
[----:B------:R-:W-:Y:S02]  /*0cf0*/  IMAD.MOV.U32 R6, RZ, RZ, R18 ;  /* 0x000000ffff067224 */ /* 0x000fe400078e0012 */
[----:B------:R-:W-:Y:S02]  /*0d00*/  IMAD.MOV.U32 R7, RZ, RZ, R2 ;  /* 0x000000ffff077224 */ /* 0x000fe400078e0002 */
[----:B-1----:R-:W-:Y:S01]  /*0d10*/  IMAD.U32 R4, RZ, RZ, UR4 ;  /* 0x00000004ff047e24 */ /* 0x002fe2000f8e00ff */
[----:B------:R-:W-:Y:S01]  /*0d20*/  MOV R5, UR5 ;  /* 0x0000000500057c02 */ /* 0x000fe20008000f00 */
[----:B--23--:R0:W-:Y:S06]  /*0d30*/  STL [R1], R0 ;  /* 0x0000000001007387 */ /* 0x00c1ec0000100800 */
[----:B------:R-:W-:-:S07]  /*0d40*/  LEPC R20, `(.L_x_162) ;  /* 0x000000001014794e */ /* 0x000fce0000000000 */
[----:B0-----:R-:W-:Y:S05]  /*0d50*/  CALL.ABS.NOINC R8 ;  /* 0x0000000008007343 */ /* 0x001fea0003c00000 */
.L_x_162:
        /* <DEDUP_REMOVED lines=10> */
.L_x_163:
        /* <DEDUP_REMOVED lines=10> */
.L_x_164:
        /* <DEDUP_REMOVED lines=10> */
.L_x_165:
        /* <DEDUP_REMOVED lines=10> */
.L_x_166:
        /* <DEDUP_REMOVED lines=10> */
.L_x_167:
        /* <DEDUP_REMOVED lines=10> */
.L_x_168:
        /* <DEDUP_REMOVED lines=10> */
.L_x_169:
[----:B------:R-:W-:-:S07]  /*11c0*/  VIADD R19, R19, 0x8 ;  /* 0x0000000813137836 */ /* 0x000fce0000000000 */
.L_x_161:
[----:B------:R-:W-:-:S13]  /*11d0*/  ISETP.NE.AND P0, PT, R23, RZ, PT ;  /* 0x000000ff1700720c */ /* 0x000fda0003f05270 */
[----:B------:R-:W-:Y:S05]  /*11e0*/  @!P0 BRA `(.L_x_160) ;  /* 0x00000004002c8947 */ /* 0x000fea0003800000 */
[----:B------:R-:W1:Y:S01]  /*11f0*/  LDC R0, c[0x0][0x388] ;  /* 0x0000e200ff007b82 */ /* 0x000e620000000800 */
[----:B------:R-:W-:Y:S02]  /*1200*/  ISETP.GE.U32.AND P0, PT, R23, 0x4, PT ;  /* 0x000000041700780c */ /* 0x000fe40003f06070 */
[----:B-1----:R-:W-:-:S11]  /*1210*/  LOP3.LUT R23, R0, 0x3, RZ, 0xc0, !PT ;  /* 0x0000000300177812 */ /* 0x002fd600078ec0ff */
[----:B------:R-:W-:Y:S05]  /*1220*/  @!P0 BRA `(.L_x_170) ;  /* 0x0000000000b48947 */ /* 0x000fea0003800000 */
[----:B------:R-:W1:Y:S02]  /*1230*/  LDCU.64 UR4, c[0x0][0x380] ;  /* 0x00007000ff0477ac */ /* 0x000e640008000a00 */
[----:B-1----:R-:W-:-:S05]  /*1240*/  IADD3 R16, P0, PT, R19, UR4, RZ ;  /* 0x0000000413107c10 */ /* 0x002fca000ff1e0ff */
[----:B------:R-:W-:Y:S01]  /*1250*/  IMAD.X R17, RZ, RZ, UR5, P0 ;  /* 0x00000005ff117e24 */ /* 0x000fe200080e06ff */
[----:B------:R-:W-:Y:S01]  /*1260*/  MOV R22, 0x0 ;  /* 0x0000000000167802 */ /* 0x000fe20000000f00 */
[----:B------:R-:W1:Y:S03]  /*1270*/  LDCU.64 UR4, c[0x4][0xa0] ;  /* 0x01001400ff0477ac */ /* 0x000e660008000a00 */
[----:B0-----:R-:W2:Y:S01]  /*1280*/  LDG.E.S8 R0, desc[UR36][R16.64] ;  /* 0x0000002410007981 */ /* 0x001ea2000c1e1300 */
[----:B------:R0:W3:Y:S01]  /*1290*/  LDC.64 R8, c[0x4][R22] ;  /* 0x0100000016087b82 */ /* 0x0000e20000000a00 */
[----:B------:R-:W-:Y:S01]  /*12a0*/  IMAD.MOV.U32 R6, RZ, RZ, R18 ;  /* 0x000000ffff067224 */ /* 0x000fe200078e0012 */
[----:B------:R-:W-:Y:S02]  /*12b0*/  MOV R7, R2 ;  /* 0x0000000200077202 */ /* 0x000fe40000000f00 */
[----:B-1----:R-:W-:Y:S01]  /*12c0*/  MOV R4, UR4 ;  /* 0x0000000400047c02 */ /* 0x002fe20008000f00 */
[----:B------:R-:W-:Y:S01]  /*12d0*/  IMAD.U32 R5, RZ, RZ, UR5 ;  /* 0x00000005ff057e24 */ /* 0x000fe2000f8e00ff */
[----:B--23--:R0:W-:Y:S06]  /*12e0*/  STL [R1], R0 ;  /* 0x0000000001007387 */ /* 0x00c1ec0000100800 */
[----:B------:R-:W-:-:S07]  /*12f0*/  LEPC R20, `(.L_x_171) ;  /* 0x000000001014794e */ /* 0x000fce0000000000 */
[----:B0-----:R-:W-:Y:S05]  /*1300*/  CALL.ABS.NOINC R8 ;  /* 0x0000000008007343 */ /* 0x001fea0003c00000 */
.L_x_171:
        /* <DEDUP_REMOVED lines=10> */
.L_x_172:
        /* <DEDUP_REMOVED lines=10> */
.L_x_173:
        /* <DEDUP_REMOVED lines=10> */
.L_x_174:
[----:B------:R-:W-:-:S07]  /*14f0*/  VIADD R19, R19, 0x4 ;  /* 0x0000000413137836 */ /* 0x000fce0000000000 */
.L_x_170:
[----:B------:R-:W-:-:S13]  /*1500*/  ISETP.NE.AND P0, PT, R23, RZ, PT ;  /* 0x000000ff1700720c */ /* 0x000fda0003f05270 */
[----:B------:R-:W-:Y:S05]  /*1510*/  @!P0 BRA `(.L_x_160) ;  /* 0x0000000000608947 */ /* 0x000fea0003800000 */
[----:B------:R-:W1:Y:S01]  /*1520*/  LDCU.64 UR4, c[0x0][0x380] ;  /* 0x00007000ff0477ac */ /* 0x000e620008000a00 */
[----:B------:R-:W-:Y:S01]  /*1530*/  IMAD.MOV R23, RZ, RZ, -R23 ;  /* 0x000000ffff177224 */ /* 0x000fe200078e0a17 */
[----:B-1----:R-:W-:-:S04]  /*1540*/  IADD3 R19, P0, PT, R19, UR4, RZ ;  /* 0x0000000413137c10 */ /* 0x002fc8000ff1e0ff */
[----:B------:R-:W-:-:S09]  /*1550*/  IADD3.X R16, PT, PT, RZ, UR5, RZ, P0, !PT ;  /* 0x00000005ff107c10 */ /* 0x000fd200087fe4ff */
.L_x_176:
[----:B------:R-:W-:Y:S02]  /*1560*/  IMAD.MOV.U32 R10, RZ, RZ, R19 ;  /* 0x000000ffff0a7224 */ /* 0x000fe400078e0013 */
[----:B------:R-:W-:Y:S01]  /*1570*/  IMAD.MOV.U32 R11, RZ, RZ, R16 ;  /* 0x000000ffff0b7224 */ /* 0x000fe200078e0010 */
[----:B------:R-:W-:Y:S01]  /*1580*/  MOV R8, 0x0 ;  /* 0x0000000000087802 */ /* 0x000fe20000000f00 */
[----:B------:R-:W1:Y:S03]  /*1590*/  LDCU.64 UR4, c[0x4][0xa0] ;  /* 0x01001400ff0477ac */ /* 0x000e660008000a00 */
[----:B0-----:R-:W2:Y:S01]  /*15a0*/  LDG.E.S8 R0, desc[UR36][R10.64] ;  /* 0x000000240a007981 */ /* 0x001ea2000c1e1300 */
[----:B------:R-:W-:Y:S01]  /*15b0*/  IADD3 R23, PT, PT, R23, 0x1, RZ ;  /* 0x0000000117177810 */ /* 0x000fe20007ffe0ff */
[----:B------:R-:W0:Y:S01]  /*15c0*/  LDC.64 R8, c[0x4][R8] ;  /* 0x0100000008087b82 */ /* 0x000e220000000a00 */
[----:B------:R-:W-:Y:S01]  /*15d0*/  MOV R6, R18 ;  /* 0x0000001200067202 */ /* 0x000fe20000000f00 */
[----:B------:R-:W-:Y:S01]  /*15e0*/  IMAD.MOV.U32 R7, RZ, RZ, R2 ;  /* 0x000000ffff077224 */ /* 0x000fe200078e0002 */
[----:B------:R-:W-:Y:S01]  /*15f0*/  ISETP.NE.AND P0, PT, R23, RZ, PT ;  /* 0x000000ff1700720c */ /* 0x000fe20003f05270 */
[----:B-1----:R-:W-:-:S02]  /*1600*/  IMAD.U32 R4, RZ, RZ, UR4 ;  /* 0x00000004ff047e24 */ /* 0x002fc4000f8e00ff */
[----:B------:R-:W-:Y:S01]  /*1610*/  IMAD.U32 R5, RZ, RZ, UR5 ;  /* 0x00000005ff057e24 */ /* 0x000fe2000f8e00ff */
[----:B--2---:R1:W-:Y:S02]  /*1620*/  STL [R1], R0 ;  /* 0x0000000001007387 */ /* 0x0043e40000100800 */
[----:B01----:R-:W-:-:S07]  /*1630*/  P2R R0, PR, RZ, 0x1 ;  /* 0x00000001ff007803 */ /* 0x003fce0000000000 */
[----:B------:R-:W-:-:S07]  /*1640*/  LEPC R20, `(.L_x_175) ;  /* 0x000000001014794e */ /* 0x000fce0000000000 */
[----:B------:R-:W-:Y:S05]  /*1650*/  CALL.ABS.NOINC R8 ;  /* 0x0000000008007343 */ /* 0x000fea0003c00000 */
.L_x_175:
[----:B------:R-:W-:Y:S02]  /*1660*/  ISETP.NE.AND P6, PT, R23, RZ, PT ;  /* 0x000000ff1700720c */ /* 0x000fe40003fc5270 */
[----:B------:R-:W-:-:S05]  /*1670*/  IADD3 R19, P0, PT, R19, 0x1, RZ ;  /* 0x0000000113137810 */ /* 0x000fca0007f1e0ff */
[----:B------:R-:W-:-:S06]  /*1680*/  IMAD.X R16, RZ, RZ, R16, P0 ;  /* 0x000000ffff107224 */ /* 0x000fcc00000e0610 */
[----:B------:R-:W-:Y:S05]  /*1690*/  @P6 BRA `(.L_x_176) ;  /* 0xfffffffc00b06947 */ /* 0x000fea000383ffff */
.L_x_160:
[----:B0-----:R-:W-:Y:S05]  /*16a0*/  BSYNC.RECONVERGENT B6 ;  /* 0x0000000000067941 */ /* 0x001fea0003800200 */
.L_x_141:
[----:B------:R-:W-:Y:S01]  /*16b0*/  MOV R0, 0x0 ;  /* 0x0000000000007802 */ /* 0x000fe20000000f00 */
[----:B------:R-:W0:Y:S01]  /*16c0*/  LDCU.64 UR4, c[0x4][0xa8] ;  /* 0x01001500ff0477ac */ /* 0x000e220008000a00 */
[----:B------:R-:W-:Y:S02]  /*16d0*/  CS2R R6, SRZ ;  /* 0x0000000000067805 */ /* 0x000fe4000001ff00 */
[----:B------:R1:W2:Y:S01]  /*16e0*/  LDC.64 R2, c[0x4][R0] ;  /* 0x0100000000027b82 */ /* 0x0002a20000000a00 */
[----:B0-----:R-:W-:Y:S01]  /*16f0*/  MOV R4, UR4 ;  /* 0x0000000400047c02 */ /* 0x001fe20008000f00 */
[----:B-1----:R-:W-:-:S07]  /*1700*/  IMAD.U32 R5, RZ, RZ, UR5 ;  /* 0x00000005ff057e24 */ /* 0x002fce000f8e00ff */
[----:B------:R-:W-:-:S07]  /*1710*/  LEPC R20, `(.L_x_177) ;  /* 0x000000001014794e */ /* 0x000fce0000000000 */
[----:B--2---:R-:W-:Y:S05]  /*1720*/  CALL.ABS.NOINC R2 ;  /* 0x0000000002007343 */ /* 0x004fea0003c00000 */
.L_x_177:
[----:B------:R-:W-:Y:S05]  /*1730*/  EXIT ;  /* 0x000000000000794d */ /* 0x000fea0003800000 */
.L_x_178:
        /* <DEDUP_REMOVED lines=12> */
.L_x_273:


//--------------------- .text._Z21checkDuplicatesKernelP5PointPiiiii --------------------------
	.section	.text._Z21checkDuplicatesKernelP5PointPiiiii,"ax",@progbits
	.align	128
        .global         _Z21checkDuplicatesKernelP5PointPiiiii
        .type           _Z21checkDuplicatesKernelP5PointPiiiii,@function
        .size           _Z21checkDuplicatesKernelP5PointPiiiii,(.L_x_274 - _Z21checkDuplicatesKernelP5PointPiiiii)
        .other          _Z21checkDuplicatesKernelP5PointPiiiii,@"STO_CUDA_ENTRY STV_DEFAULT"
_Z21checkDuplicatesKernelP5PointPiiiii:
.text._Z21checkDuplicatesKernelP5PointPiiiii:
[----:B------:R-:W0:Y:S01]  /*0000*/  LDC R1, c[0x0][0x37c] ;  /* 0x0000df00ff017b82 */ /* 0x000e220000000800 */
[----:B------:R-:W1:Y:S01]  /*0010*/  LDCU UR4, c[0x0][0x390] ;  /* 0x00007200ff0477ac */ /* 0x000e620008000800 */
[----:B0-----:R-:W-:Y:S01]  /*0020*/  VIADD R1, R1, 0xfffffff8 ;  /* 0xfffffff801017836 */ /* 0x001fe20000000000 */
[----:B------:R-:W0:Y:S01]  /*0030*/  LDCU UR5, c[0x0][0x2f8] ;  /* 0x00005f00ff0577ac */ /* 0x000e220008000800 */
[----:B------:R-:W2:Y:S01]  /*0040*/  LDCU UR6, c[0x0][0x2fc] ;  /* 0x00005f80ff0677ac */ /* 0x000ea20008000800 */
[----:B------:R-:W3:Y:S01]  /*0050*/  LDCU.64 UR36, c[0x0][0x358] ;  /* 0x00006b00ff2477ac */ /* 0x000ee20008000a00 */
[----:B-1----:R-:W-:Y:S01]  /*0060*/  UISETP.GE.AND UP0, UPT, UR4, 0x1, UPT ;  /* 0x000000010400788c */ /* 0x002fe2000bf06270 */
[----:B0-----:R-:W-:-:S05]  /*0070*/  IADD3 R16, P0, PT, R1, UR5, RZ ;  /* 0x0000000501107c10 */ /* 0x001fca000ff1e0ff */
[----:B--2---:R-:W-:-:S03]  /*0080*/  IMAD.X R2, RZ, RZ, UR6, P0 ;  /* 0x00000006ff027e24 */ /* 0x004fc600080e06ff */
[----:B---3--:R-:W-:Y:S05]  /*0090*/  BRA.U !UP0, `(.L_x_179) ;  /* 0x0000000908247547 */ /* 0x008fea000b800000 */
[----:B------:R-:W-:Y:S01]  /*00a0*/  UISETP.GE.U32.AND UP0, UPT, UR4, 0x8, UPT ;  /* 0x000000080400788c */ /* 0x000fe2000bf06070 */
[----:B------:R-:W-:Y:S01]  /*00b0*/  IMAD.MOV.U32 R0, RZ, RZ, RZ ;  /* 0x000000ffff007224 */ /* 0x000fe200078e00ff */
[----:B------:R-:W-:-:S04]  /*00c0*/  ULOP3.LUT UR5, UR4, 0x7, URZ, 0xc0, !UPT ;  /* 0x0000000704057892 */ /* 0x000fc8000f8ec0ff */
[----:B------:R-:W-:-:S03]  /*00d0*/  UISETP.NE.AND UP1, UPT, UR5, URZ, UPT ;  /* 0x000000ff0500728c */ /* 0x000fc6000bf25270 */
[----:B------:R-:W-:Y:S08]  /*00e0*/  BRA.U !UP0, `(.L_x_180) ;  /* 0x0000000108f07547 */ /* 0x000ff0000b800000 */
[----:B------:R-:W-:Y:S01]  /*00f0*/  ULOP3.LUT UR4, UR4, 0x7ffffff8, URZ, 0xc0, !UPT ;  /* 0x7ffffff804047892 */ /* 0x000fe2000f8ec0ff */
[----:B------:R-:W-:Y:S01]  /*0100*/  HFMA2 R3, -RZ, RZ, 0, 0 ;  /* 0x00000000ff037431 */ /* 0x000fe200000001ff */
[----:B------:R-:W0:Y:S04]  /*0110*/  LDCU UR6, c[0x0][0x394] ;  /* 0x00007280ff0677ac */ /* 0x000e280008000800 */
[----:B------:R-:W-:Y:S01]  /*0120*/  IMAD.U32 R0, RZ, RZ, UR4 ;  /* 0x00000004ff007e24 */ /* 0x000fe2000f8e00ff */
[----:B------:R-:W1:Y:S06]  /*0130*/  LDCU UR7, c[0x0][0x398] ;  /* 0x00007300ff0777ac */ /* 0x000e6c0008000800 */
.L_x_181:
[----:B--2---:R-:W2:Y:S08]  /*0140*/  LDC.64 R4, c[0x0][0x380] ;  /* 0x0000e000ff047b82 */ /* 0x004eb00000000a00 */
[----:B------:R-:W3:Y:S01]  /*0150*/  LDC.64 R6, c[0x0][0x388] ;  /* 0x0000e200ff067b82 */ /* 0x000ee20000000a00 */
[----:B--2---:R-:W-:-:S05]  /*0160*/  IMAD.WIDE.U32 R4, R3, 0xc, R4 ;  /* 0x0000000c03047825 */ /* 0x004fca00078e0004 */
[----:B------:R-:W0:Y:S04]  /*0170*/  LDG.E R8, desc[UR36][R4.64] ;  /* 0x0000002404087981 */ /* 0x000e28000c1e1900 */
[----:B------:R-:W0:Y:S04]  /*0180*/  LDG.E R11, desc[UR36][R4.64+0x8] ;  /* 0x00000824040b7981 */ /* 0x000e28000c1e1900 */
[----:B------:R-:W1:Y:S01]  /*0190*/  LDG.E R9, desc[UR36][R4.64+0x4] ;  /* 0x0000042404097981 */ /* 0x000e62000c1e1900 */
[----:B---3--:R-:W-:-:S04]  /*01a0*/  IMAD.WIDE.U32 R6, R3, 0x4, R6 ;  /* 0x0000000403067825 */ /* 0x008fc800078e0006 */
[----:B0-----:R-:W-:-:S04]  /*01b0*/  IMAD R8, R11, UR6, R8 ;  /* 0x000000060b087c24 */ /* 0x001fc8000f8e0208 */
[----:B-1----:R-:W-:-:S05]  /*01c0*/  IMAD R9, R8, UR7, R9 ;  /* 0x0000000708097c24 */ /* 0x002fca000f8e0209 */
[----:B------:R0:W-:Y:S04]  /*01d0*/  STG.E desc[UR36][R6.64], R9 ;  /* 0x0000000906007986 */ /* 0x0001e8000c101924 */
[----:B------:R-:W2:Y:S04]  /*01e0*/  LDG.E R8, desc[UR36][R4.64+0xc] ;  /* 0x00000c2404087981 */ /* 0x000ea8000c1e1900 */
[----:B------:R-:W2:Y:S04]  /*01f0*/  LDG.E R11, desc[UR36][R4.64+0x14] ;  /* 0x00001424040b7981 */ /* 0x000ea8000c1e1900 */
[----:B------:R-:W3:Y:S01]  /*0200*/  LDG.E R10, desc[UR36][R4.64+0x10] ;  /* 0x00001024040a7981 */ /* 0x000ee2000c1e1900 */
[----:B--2---:R-:W-:-:S04]  /*0210*/  IMAD R11, R11, UR6, R8 ;  /* 0x000000060b0b7c24 */ /* 0x004fc8000f8e0208 */
[----:B---3--:R-:W-:-:S05]  /*0220*/  IMAD R11, R11, UR7, R10 ;  /* 0x000000070b0b7c24 */ /* 0x008fca000f8e020a */
[----:B------:R1:W-:Y:S04]  /*0230*/  STG.E desc[UR36][R6.64+0x4], R11 ;  /* 0x0000040b06007986 */ /* 0x0003e8000c101924 */
[----:B------:R-:W2:Y:S04]  /*0240*/  LDG.E R8, desc[UR36][R4.64+0x18] ;  /* 0x0000182404087981 */ /* 0x000ea8000c1e1900 */
[----:B------:R-:W2:Y:S04]  /*0250*/  LDG.E R13, desc[UR36][R4.64+0x20] ;  /* 0x00002024040d7981 */ /* 0x000ea8000c1e1900 */
[----:B------:R-:W3:Y:S01]  /*0260*/  LDG.E R10, desc[UR36][R4.64+0x1c] ;  /* 0x00001c24040a7981 */ /* 0x000ee2000c1e1900 */
[----:B--2---:R-:W-:-:S04]  /*0270*/  IMAD R13, R13, UR6, R8 ;  /* 0x000000060d0d7c24 */ /* 0x004fc8000f8e0208 */
[----:B---3--:R-:W-:-:S05]  /*0280*/  IMAD R13, R13, UR7, R10 ;  /* 0x000000070d0d7c24 */ /* 0x008fca000f8e020a */
[----:B------:R2:W-:Y:S04]  /*0290*/  STG.E desc[UR36][R6.64+0x8], R13 ;  /* 0x0000080d06007986 */ /* 0x0005e8000c101924 */
[----:B------:R-:W3:Y:S04]  /*02a0*/  LDG.E R8, desc[UR36][R4.64+0x24] ;  /* 0x0000242404087981 */ /* 0x000ee8000c1e1900 */
[----:B------:R-:W3:Y:S04]  /*02b0*/  LDG.E R15, desc[UR36][R4.64+0x2c] ;  /* 0x00002c24040f7981 */ /* 0x000ee8000c1e1900 */
[----:B0-----:R-:W4:Y:S01]  /*02c0*/  LDG.E R9, desc[UR36][R4.64+0x28] ;  /* 0x0000282404097981 */ /* 0x001f22000c1e1900 */
[----:B---3--:R-:W-:-:S04]  /*02d0*/  IMAD R8, R15, UR6, R8 ;  /* 0x000000060f087c24 */ /* 0x008fc8000f8e0208 */
[----:B----4-:R-:W-:-:S05]  /*02e0*/  IMAD R9, R8, UR7, R9 ;  /* 0x0000000708097c24 */ /* 0x010fca000f8e0209 */
[----:B------:R0:W-:Y:S04]  /*02f0*/  STG.E desc[UR36][R6.64+0xc], R9 ;  /* 0x00000c0906007986 */ /* 0x0001e8000c101924 */
[----:B------:R-:W3:Y:S04]  /*0300*/  LDG.E R8, desc[UR36][R4.64+0x30] ;  /* 0x0000302404087981 */ /* 0x000ee8000c1e1900 */
[----:B-1----:R-:W3:Y:S04]  /*0310*/  LDG.E R11, desc[UR36][R4.64+0x38] ;  /* 0x00003824040b7981 */ /* 0x002ee8000c1e1900 */
[----:B------:R-:W4:Y:S01]  /*0320*/  LDG.E R10, desc[UR36][R4.64+0x34] ;  /* 0x00003424040a7981 */ /* 0x000f22000c1e1900 */
[----:B---3--:R-:W-:-:S04]  /*0330*/  IMAD R11, R11, UR6, R8 ;  /* 0x000000060b0b7c24 */ /* 0x008fc8000f8e0208 */
[----:B----4-:R-:W-:-:S05]  /*0340*/  IMAD R11, R11, UR7, R10 ;  /* 0x000000070b0b7c24 */ /* 0x010fca000f8e020a */
[----:B------:R1:W-:Y:S04]  /*0350*/  STG.E desc[UR36][R6.64+0x10], R11 ;  /* 0x0000100b06007986 */ /* 0x0003e8000c101924 */
[----:B------:R-:W3:Y:S04]  /*0360*/  LDG.E R8, desc[UR36][R4.64+0x3c] ;  /* 0x00003c2404087981 */ /* 0x000ee8000c1e1900 */
[----:B--2---:R-:W3:Y:S04]  /*0370*/  LDG.E R13, desc[UR36][R4.64+0x44] ;  /* 0x00004424040d7981 */ /* 0x004ee8000c1e1900 */
[----:B------:R-:W2:Y:S01]  /*0380*/  LDG.E R10, desc[UR36][R4.64+0x40] ;  /* 0x00004024040a7981 */ /* 0x000ea2000c1e1900 */
[----:B---3--:R-:W-:-:S04]  /*0390*/  IMAD R13, R13, UR6, R8 ;  /* 0x000000060d0d7c24 */ /* 0x008fc8000f8e0208 */
[----:B--2---:R-:W-:-:S05]  /*03a0*/  IMAD R13, R13, UR7, R10 ;  /* 0x000000070d0d7c24 */ /* 0x004fca000f8e020a */
        /* <DEDUP_REMOVED lines=10> */
[----:B------:R-:W-:-:S05]  /*0450*/  VIADD R3, R3, 0x8 ;  /* 0x0000000803037836 */ /* 0x000fca0000000000 */
[----:B------:R-:W-:Y:S01]  /*0460*/  ISETP.NE.AND P0, PT, R3, R0, PT ;  /* 0x000000000300720c */ /* 0x000fe20003f05270 */
[----:B---3--:R-:W-:-:S04]  /*0470*/  IMAD R11, R11, UR6, R8 ;  /* 0x000000060b0b7c24 */ /* 0x008fc8000f8e0208 */
[----:B----4-:R-:W-:-:S05]  /*0480*/  IMAD R11, R11, UR7, R10 ;  /* 0x000000070b0b7c24 */ /* 0x010fca000f8e020a */
[----:B------:R2:W-:Y:S03]  /*0490*/  STG.E desc[UR36][R6.64+0x1c], R11 ;  /* 0x00001c0b06007986 */ /* 0x0005e6000c101924 */
[----:B------:R-:W-:Y:S05]  /*04a0*/  @P0 BRA `(.L_x_181) ;  /* 0xfffffffc00240947 */ /* 0x000fea000383ffff */
.L_x_180:
[----:B------:R-:W-:Y:S05]  /*04b0*/  BRA.U !UP1, `(.L_x_179) ;  /* 0x00000005091c7547 */ /* 0x000fea000b800000 */
[----:B------:R-:W0:Y:S01]  /*04c0*/  LDC R3, c[0x0][0x390] ;  /* 0x0000e400ff037b82 */ /* 0x000e220000000800 */
[----:B------:R-:W-:Y:S01]  /*04d0*/  UISETP.GE.U32.AND UP0, UPT, UR5, 0x4, UPT ;  /* 0x000000040500788c */ /* 0x000fe2000bf06070 */
[----:B0-----:R-:W-:-:S04]  /*04e0*/  LOP3.LUT R12, R3, 0x3, RZ, 0xc0, !PT ;  /* 0x00000003030c7812 */ /* 0x001fc800078ec0ff */
[----:B------:R-:W-:-:S04]  /*04f0*/  ISETP.NE.AND P0, PT, R12, RZ, PT ;  /* 0x000000ff0c00720c */ /* 0x000fc80003f05270 */
[----:B------:R-:W-:Y:S09]  /*0500*/  BRA.U !UP0, `(.L_x_182) ;  /* 0x00000001087c7547 */ /* 0x000ff2000b800000 */
[----:B------:R-:W0:Y:S01]  /*0510*/  LDC.64 R4, c[0x0][0x380] ;  /* 0x0000e000ff047b82 */ /* 0x000e220000000a00 */
[----:B------:R-:W1:Y:S01]  /*0520*/  LDCU UR4, c[0x0][0x394] ;  /* 0x00007280ff0477ac */ /* 0x000e620008000800 */
[----:B------:R-:W3:Y:S06]  /*0530*/  LDCU UR5, c[0x0][0x398] ;  /* 0x00007300ff0577ac */ /* 0x000eec0008000800 */
[----:B--2---:R-:W2:Y:S01]  /*0540*/  LDC.64 R6, c[0x0][0x388] ;  /* 0x0000e200ff067b82 */ /* 0x004ea20000000a00 */
[----:B0-----:R-:W-:-:S05]  /*0550*/  IMAD.WIDE.U32 R4, R0, 0xc, R4 ;  /* 0x0000000c00047825 */ /* 0x001fca00078e0004 */
[----:B------:R-:W1:Y:S04]  /*0560*/  LDG.E R8, desc[UR36][R4.64] ;  /* 0x0000002404087981 */ /* 0x000e68000c1e1900 */
[----:B------:R-:W1:Y:S04]  /*0570*/  LDG.E R11, desc[UR36][R4.64+0x8] ;  /* 0x00000824040b7981 */ /* 0x000e68000c1e1900 */
[----:B------:R-:W3:Y:S01]  /*0580*/  LDG.E R9, desc[UR36][R4.64+0x4] ;  /* 0x0000042404097981 */ /* 0x000ee2000c1e1900 */
[----:B--2---:R-:W-:-:S04]  /*0590*/  IMAD.WIDE.U32 R6, R0, 0x4, R6 ;  /* 0x0000000400067825 */ /* 0x004fc800078e0006 */
[----:B-1----:R-:W-:-:S04]  /*05a0*/  IMAD R8, R11, UR4, R8 ;  /* 0x000000040b087c24 */ /* 0x002fc8000f8e0208 */
        /* <DEDUP_REMOVED lines=16> */
[----:B0-----:R-:W3:Y:S01]  /*06b0*/  LDG.E R9, desc[UR36][R4.64+0x28] ;  /* 0x0000282404097981 */ /* 0x001ee2000c1e1900 */
[----:B------:R-:W-:-:S02]  /*06c0*/  VIADD R0, R0, 0x4 ;  /* 0x0000000400007836 */ /* 0x000fc40000000000 */
[----:B--2---:R-:W-:-:S04]  /*06d0*/  IMAD R8, R15, UR4, R8 ;  /* 0x000000040f087c24 */ /* 0x004fc8000f8e0208 */
[----:B---3--:R-:W-:-:S05]  /*06e0*/  IMAD R9, R8, UR5, R9 ;  /* 0x0000000508097c24 */ /* 0x008fca000f8e0209 */
[----:B------:R1:W-:Y:S02]  /*06f0*/  STG.E desc[UR36][R6.64+0xc], R9 ;  /* 0x00000c0906007986 */ /* 0x0003e4000c101924 */
.L_x_182:
[----:B------:R-:W-:Y:S05]  /*0700*/  @!P0 BRA `(.L_x_179) ;  /* 0x0000000000888947 */ /* 0x000fea0003800000 */
[----:B-12---:R-:W0:Y:S01]  /*0710*/  LDC.64 R6, c[0x0][0x380] ;  /* 0x0000e000ff067b82 */ /* 0x006e220000000a00 */
[----:B------:R-:W-:-:S07]  /*0720*/  ISETP.NE.AND P0, PT, R12, 0x1, PT ;  /* 0x000000010c00780c */ /* 0x000fce0003f05270 */
[----:B------:R-:W1:Y:S08]  /*0730*/  LDC.64 R4, c[0x0][0x388] ;  /* 0x0000e200ff047b82 */ /* 0x000e700000000a00 */
[----:B------:R-:W2:Y:S01]  /*0740*/  @P0 LDC R14, c[0x0][0x394] ;  /* 0x0000e500ff0e0b82 */ /* 0x000ea20000000800 */
[----:B0-----:R-:W-:-:S07]  /*0750*/  @P0 IMAD.WIDE.U32 R6, R0, 0xc, R6 ;  /* 0x0000000c00060825 */ /* 0x001fce00078e0006 */
[----:B------:R-:W0:Y:S01]  /*0760*/  @P0 LDC R15, c[0x0][0x398] ;  /* 0x0000e600ff0f0b82 */ /* 0x000e220000000800 */
[----:B------:R-:W2:Y:S04]  /*0770*/  @P0 LDG.E R8, desc[UR36][R6.64] ;  /* 0x0000002406080981 */ /* 0x000ea8000c1e1900 */
[----:B------:R-:W2:Y:S04]  /*0780*/  @P0 LDG.E R11, desc[UR36][R6.64+0x8] ;  /* 0x00000824060b0981 */ /* 0x000ea8000c1e1900 */
[----:B------:R-:W0:Y:S01]  /*0790*/  @P0 LDG.E R9, desc[UR36][R6.64+0x4] ;  /* 0x0000042406090981 */ /* 0x000e22000c1e1900 */
[----:B-1----:R-:W-:-:S04]  /*07a0*/  @P0 IMAD.WIDE.U32 R4, R0, 0x4, R4 ;  /* 0x0000000400040825 */ /* 0x002fc800078e0004 */
[----:B--2---:R-:W-:-:S04]  /*07b0*/  @P0 IMAD R8, R11, R14, R8 ;  /* 0x0000000e0b080224 */ /* 0x004fc800078e0208 */
[----:B0-----:R-:W-:Y:S02]  /*07c0*/  @P0 IMAD R11, R8, R15, R9 ;  /* 0x0000000f080b0224 */ /* 0x001fe400078e0209 */
[----:B------:R-:W0:Y:S03]  /*07d0*/  LDC.64 R8, c[0x0][0x380] ;  /* 0x0000e000ff087b82 */ /* 0x000e260000000a00 */
[----:B------:R1:W-:Y:S04]  /*07e0*/  @P0 STG.E desc[UR36][R4.64], R11 ;  /* 0x0000000b04000986 */ /* 0x0003e8000c101924 */
[----:B------:R-:W2:Y:S04]  /*07f0*/  @P0 LDG.E R10, desc[UR36][R6.64+0xc] ;  /* 0x00000c24060a0981 */ /* 0x000ea8000c1e1900 */
[----:B------:R-:W2:Y:S04]  /*0800*/  @P0 LDG.E R13, desc[UR36][R6.64+0x14] ;  /* 0x00001424060d0981 */ /* 0x000ea8000c1e1900 */
[----:B------:R3:W4:Y:S01]  /*0810*/  @P0 LDG.E R12, desc[UR36][R6.64+0x10] ;  /* 0x00001024060c0981 */ /* 0x000722000c1e1900 */
[----:B------:R-:W-:-:S02]  /*0820*/  LOP3.LUT R3, R3, 0x1, RZ, 0xc0, !PT ;  /* 0x0000000103037812 */ /* 0x000fc400078ec0ff */
[----:B------:R-:W-:Y:S02]  /*0830*/  @P0 IADD3 R0, PT, PT, R0, 0x2, RZ ;  /* 0x0000000200000810 */ /* 0x000fe40007ffe0ff */
[----:B------:R-:W-:Y:S01]  /*0840*/  ISETP.NE.U32.AND P1, PT, R3, 0x1, PT ;  /* 0x000000010300780c */ /* 0x000fe20003f25070 */
[----:B---3--:R-:W3:-:S12]  /*0850*/  LDC.64 R6, c[0x0][0x388] ;  /* 0x0000e200ff067b82 */ /* 0x008ed80000000a00 */
[----:B0-----:R-:W-:Y:S01]  /*0860*/  @!P1 IMAD.WIDE.U32 R8, R0, 0xc, R8 ;  /* 0x0000000c00089825 */ /* 0x001fe200078e0008 */
[----:B-1----:R-:W0:Y:S03]  /*0870*/  @!P1 LDC R11, c[0x0][0x394] ;  /* 0x0000e500ff0b9b82 */ /* 0x002e260000000800 */
[----:B--2---:R-:W-:-:S05]  /*0880*/  @P0 IMAD R13, R13, R14, R10 ;  /* 0x0000000e0d0d0224 */ /* 0x004fca00078e020a */
[----:B------:R-:W1:Y:S01]  /*0890*/  @!P1 LDC R14, c[0x0][0x398] ;  /* 0x0000e600ff0e9b82 */ /* 0x000e620000000800 */
[----:B----4-:R-:W-:-:S05]  /*08a0*/  @P0 IMAD R13, R13, R15, R12 ;  /* 0x0000000f0d0d0224 */ /* 0x010fca00078e020c */
[----:B------:R4:W-:Y:S04]  /*08b0*/  @P0 STG.E desc[UR36][R4.64+0x4], R13 ;  /* 0x0000040d04000986 */ /* 0x0009e8000c101924 */
[----:B------:R-:W0:Y:S04]  /*08c0*/  @!P1 LDG.E R3, desc[UR36][R8.64] ;  /* 0x0000002408039981 */ /* 0x000e28000c1e1900 */
[----:B------:R-:W0:Y:S04]  /*08d0*/  @!P1 LDG.E R12, desc[UR36][R8.64+0x8] ;  /* 0x00000824080c9981 */ /* 0x000e28000c1e1900 */
[----:B------:R-:W1:Y:S01]  /*08e0*/  @!P1 LDG.E R10, desc[UR36][R8.64+0x4] ;  /* 0x00000424080a9981 */ /* 0x000e62000c1e1900 */
[----:B---3--:R-:W-:-:S04]  /*08f0*/  @!P1 IMAD.WIDE.U32 R6, R0, 0x4, R6 ;  /* 0x0000000400069825 */ /* 0x008fc800078e0006 */
[----:B0-----:R-:W-:-:S04]  /*0900*/  @!P1 IMAD R3, R12, R11, R3 ;  /* 0x0000000b0c039224 */ /* 0x001fc800078e0203 */
[----:B-1----:R-:W-:-:S05]  /*0910*/  @!P1 IMAD R3, R3, R14, R10 ;  /* 0x0000000e03039224 */ /* 0x002fca00078e020a */
[----:B------:R4:W-:Y:S02]  /*0920*/  @!P1 STG.E desc[UR36][R6.64], R3 ;  /* 0x0000000306009986 */ /* 0x0009e4000c101924 */
.L_x_179:
[----:B------:R-:W0:Y:S02]  /*0930*/  LDCU UR39, c[0x0][0x390] ;  /* 0x00007200ff2777ac */ /* 0x000e240008000800 */
[----:B0-----:R-:W-:-:S09]  /*0940*/  UISETP.GE.AND UP0, UPT, UR39, 0x2, UPT ;  /* 0x000000022700788c */ /* 0x001fd2000bf06270 */
[----:B------:R-:W-:Y:S05]  /*0950*/  BRA.U !UP0, `(.L_x_183) ;  /* 0x0000001508607547 */ /* 0x000fea000b800000 */
[----:B------:R-:W0:Y:S01]  /*0960*/  LDCU.64 UR4, c[0x0][0x388] ;  /* 0x00007100ff0477ac */ /* 0x000e220008000a00 */
[----:B------:R-:W-:Y:S01]  /*0970*/  BSSY.RECONVERGENT B9, `(.L_x_184) ;  /* 0x000014b000097945 */ /* 0x000fe20003800200 */
[----:B------:R-:W-:Y:S01]  /*0980*/  PRMT R19, RZ, 0x7610, R19 ;  /* 0x00007610ff137816 */ /* 0x000fe20000000013 */
[----:B------:R-:W-:Y:S01]  /*0990*/  IMAD.MOV.U32 R18, RZ, RZ, RZ ;  /* 0x000000ffff127224 */ /* 0x000fe200078e00ff */
[----:B------:R-:W-:Y:S01]  /*09a0*/  PRMT R17, RZ, 0x7610, R17 ;  /* 0x00007610ff117816 */ /* 0x000fe20000000011 */
[----:B------:R-:W3:Y:S01]  /*09b0*/  LDCU.U16 UR41, c[0x0][0x390] ;  /* 0x00007200ff2977ac */ /* 0x000ee20008000400 */
[----:B----4-:R-:W-:Y:S01]  /*09c0*/  PRMT R4, RZ, 0x7610, R4 ;  /* 0x00007610ff047816 */ /* 0x010fe20000000004 */
[----:B------:R-:W-:Y:S02]  /*09d0*/  UIADD3 UR39, UPT, UPT, UR39, -0x1, URZ ;  /* 0xffffffff27277890 */ /* 0x000fe4000fffe0ff */
[----:B0-----:R-:W-:-:S04]  /*09e0*/  UIADD3 UR38, UP0, UPT, UR4, 0x10, URZ ;  /* 0x0000001004267890 */ /* 0x001fc8000ff1e0ff */
[----:B------:R-:W-:-:S12]  /*09f0*/  UIADD3.X UR40, UPT, UPT, URZ, UR5, URZ, UP0, !UPT ;  /* 0x00000005ff287290 */ /* 0x000fd800087fe4ff */
.L_x_238:
[----:B0-----:R-:W0:Y:S01]  /*0a00*/  LDC R3, c[0x0][0x390] ;  /* 0x0000e400ff037b82 */ /* 0x001e220000000800 */
[C---:B------:R-:W-:Y:S01]  /*0a10*/  VIADD R23, R18.reuse, 0x1 ;  /* 0x0000000112177836 */ /* 0x040fe20000000000 */
[----:B------:R-:W-:Y:S01]  /*0a20*/  BSSY.RECONVERGENT B8, `(.L_x_185) ;  /* 0x00000a6000087945 */ /* 0x000fe20003800200 */
[----:B------:R-:W-:-:S03]  /*0a30*/  IADD3 R22, PT, PT, -R18, UR39, RZ ;  /* 0x0000002712167c10 */ /* 0x000fc6000fffe1ff */
[----:B------:R-:W-:Y:S02]  /*0a40*/  ISETP.NE.AND P1, PT, R23, UR39, PT ;  /* 0x0000002717007c0c */ /* 0x000fe4000bf25270 */
[----:B-1-34-:R-:W4:Y:S02]  /*0a50*/  LDC.64 R28, c[0x0][0x388] ;  /* 0x0000e200ff1c7b82 */ /* 0x01af240000000a00 */
[----:B------:R-:W-:Y:S02]  /*0a60*/  P2R R26, PR, RZ, 0x2 ;  /* 0x00000002ff1a7803 */ /* 0x000fe40000000000 */
[----:B0-----:R-:W-:Y:S02]  /*0a70*/  IADD3 R0, PT, PT, -R18, -0x2, R3 ;  /* 0xfffffffe12007810 */ /* 0x001fe40007ffe103 */
[----:B------:R-:W-:Y:S02]  /*0a80*/  MOV R3, R18 ;  /* 0x0000001200037202 */ /* 0x000fe40000000f00 */
[----:B------:R-:W-:Y:S01]  /*0a90*/  ISETP.GE.U32.AND P0, PT, R0, 0x7, PT ;  /* 0x000000070000780c */ /* 0x000fe20003f06070 */
[----:B----4-:R-:W-:-:S04]  /*0aa0*/  IMAD.WIDE.U32 R28, R18, 0x4, R28 ;  /* 0x00000004121c7825 */ /* 0x010fc800078e001c */
[----:B------:R-:W-:-:S08]  /*0ab0*/  IMAD.MOV.U32 R18, RZ, RZ, R23 ;  /* 0x000000ffff127224 */ /* 0x000fd000078e0017 */
[----:B------:R-:W-:Y:S05]  /*0ac0*/  @!P0 BRA `(.L_x_186) ;  /* 0x00000008006c8947 */ /* 0x000fea0003800000 */
[----:B-12---:R-:W-:Y:S01]  /*0ad0*/  MOV R7, UR40 ;  /* 0x0000002800077c02 */ /* 0x006fe20008000f00 */
[----:B------:R-:W-:Y:S01]  /*0ae0*/  IMAD.U32 R6, RZ, RZ, UR38 ;  /* 0x00000026ff067e24 */ /* 0x000fe2000f8e00ff */
[----:B------:R-:W-:Y:S01]  /*0af0*/  LOP3.LUT R24, R22, 0xfffffff8, RZ, 0xc0, !PT ;  /* 0xfffffff816187812 */ /* 0x000fe200078ec0ff */
[----:B------:R-:W-:Y:S01]  /*0b00*/  BSSY.RECONVERGENT B7, `(.L_x_187) ;  /* 0x0000096000077945 */ /* 0x000fe20003800200 */
[----:B------:R-:W-:Y:S01]  /*0b10*/  MOV R23, R3 ;  /* 0x0000000300177202 */ /* 0x000fe20000000f00 */
[----:B------:R-:W-:-:S04]  /*0b20*/  IMAD.WIDE.U32 R6, R3, 0x4, R6 ;  /* 0x0000000403067825 */ /* 0x000fc800078e0006 */
[----:B------:R-:W-:Y:S02]  /*0b30*/  IMAD.MOV.U32 R30, RZ, RZ, R6 ;  /* 0x000000ffff1e7224 */ /* 0x000fe400078e0006 */
[----:B------:R-:W-:Y:S02]  /*0b40*/  IMAD.MOV.U32 R31, RZ, RZ, R7 ;  /* 0x000000ffff1f7224 */ /* 0x000fe400078e0007 */
[----:B------:R-:W-:-:S07]  /*0b50*/  IMAD.MOV R24, RZ, RZ, -R24 ;  /* 0x000000ffff187224 */ /* 0x000fce00078e0a18 */
.L_x_212:
[----:B------:R-:W2:Y:S04]  /*0b60*/  LDG.E R0, desc[UR36][R28.64] ;  /* 0x000000241c007981 */ /* 0x000ea8000c1e1900 */
[----:B------:R-:W2:Y:S01]  /*0b70*/  LDG.E R3, desc[UR36][R30.64+-0xc] ;  /* 0xfffff4241e037981 */ /* 0x000ea2000c1e1900 */
[----:B------:R-:W-:Y:S01]  /*0b80*/  VIADD R24, R24, 0x8 ;  /* 0x0000000818187836 */ /* 0x000fe20000000000 */
[----:B------:R-:W-:Y:S04]  /*0b90*/  BSSY.RECONVERGENT B6, `(.L_x_188) ;  /* 0x0000011000067945 */ /* 0x000fe80003800200 */
[----:B------:R-:W-:-:S04]  /*0ba0*/  ISETP.NE.AND P1, PT, R24, RZ, PT ;  /* 0x000000ff1800720c */ /* 0x000fc80003f25270 */
[----:B------:R-:W-:Y:S02]  /*0bb0*/  P2R R25, PR, RZ, 0x2 ;  /* 0x00000002ff197803 */ /* 0x000fe40000000000 */
[----:B--2---:R-:W-:-:S13]  /*0bc0*/  ISETP.NE.AND P0, PT, R3, R0, PT ;  /* 0x000000000300720c */ /* 0x004fda0003f05270 */
[----:B01-34-:R-:W-:Y:S05]  /*0bd0*/  @P0 BRA `(.L_x_189) ;  /* 0x0000000000300947 */ /* 0x01bfea0003800000 */
[----:B------:R-:W-:Y:S01]  /*0be0*/  MOV R8, 0x0 ;  /* 0x0000000000087802 */ /* 0x000fe20000000f00 */
[----:B------:R0:W-:Y:S01]  /*0bf0*/  STL [R1], R3 ;  /* 0x0000000301007387 */ /* 0x0001e20000100800 */
[----:B------:R-:W1:Y:S01]  /*0c00*/  LDCU.64 UR4, c[0x4][0x88] ;  /* 0x01001100ff0477ac */ /* 0x000e620008000a00 */
[----:B------:R-:W-:Y:S01]  /*0c10*/  IMAD.MOV.U32 R6, RZ, RZ, R16 ;  /* 0x000000ffff067224 */ /* 0x000fe200078e0010 */
[----:B------:R-:W-:Y:S02]  /*0c20*/  MOV R7, R2 ;  /* 0x0000000200077202 */ /* 0x000fe40000000f00 */
[----:B------:R-:W2:Y:S01]  /*0c30*/  LDC.64 R8, c[0x4][R8] ;  /* 0x0100000008087b82 */ /* 0x000ea20000000a00 */
[----:B-1----:R-:W-:Y:S01]  /*0c40*/  MOV R4, UR4 ;  /* 0x0000000400047c02 */ /* 0x002fe20008000f00 */
[----:B0-----:R-:W-:-:S07]  /*0c50*/  IMAD.U32 R5, RZ, RZ, UR5 ;  /* 0x00000005ff057e24 */ /* 0x001fce000f8e00ff */
[----:B------:R-:W-:-:S07]  /*0c60*/  LEPC R20, `(.L_x_190) ;  /* 0x000000001014794e */ /* 0x000fce0000000000 */
[----:B--23--:R-:W-:Y:S05]  /*0c70*/  CALL.ABS.NOINC R8 ;  /* 0x0000000008007343 */ /* 0x00cfea0003c00000 */
.L_x_190:
[----:B------:R0:W5:Y:S01]  /*0c80*/  LDG.E R0, desc[UR36][R28.64] ;  /* 0x000000241c007981 */ /* 0x000162000c1e1900 */
[----:B------:R-:W-:-:S07]  /*0c90*/  IMAD.MOV.U32 R4, RZ, RZ, 0x1 ;  /* 0x00000001ff047424 */ /* 0x000fce00078e00ff */
.L_x_189:
[----:B---3--:R-:W-:Y:S05]  /*0ca0*/  BSYNC.RECONVERGENT B6 ;  /* 0x0000000000067941 */ /* 0x008fea0003800200 */
.L_x_188:
[----:B------:R-:W2:Y:S01]  /*0cb0*/  LDG.E R3, desc[UR36][R30.64+-0x8] ;  /* 0xfffff8241e037981 */ /* 0x000ea2000c1e1900 */
[----:B------:R-:W-:Y:S01]  /*0cc0*/  BSSY.RECONVERGENT B6, `(.L_x_191) ;  /* 0x000000f000067945 */ /* 0x000fe20003800200 */
[----:B--2--5:R-:W-:-:S13]  /*0cd0*/  ISETP.NE.AND P0, PT, R3, R0, PT ;  /* 0x000000000300720c */ /* 0x024fda0003f05270 */
[----:B------:R-:W-:Y:S05]  /*0ce0*/  @P0 BRA `(.L_x_192) ;  /* 0x0000000000300947 */ /* 0x000fea0003800000 */
[----:B------:R-:W-:Y:S01]  /*0cf0*/  MOV R8, 0x0 ;  /* 0x0000000000087802 */ /* 0x000fe20000000f00 */
[----:B------:R1:W-:Y:S01]  /*0d00*/  STL [R1], R0 ;  /* 0x0000000001007387 */ /* 0x0003e20000100800 */
[----:B------:R-:W2:Y:S01]  /*0d10*/  LDCU.64 UR4, c[0x4][0x88] ;  /* 0x01001100ff0477ac */ /* 0x000ea20008000a00 */
[----:B------:R-:W-:Y:S02]  /*0d20*/  IMAD.MOV.U32 R6, RZ, RZ, R16 ;  /* 0x000000ffff067224 */ /* 0x000fe400078e0010 */
[----:B------:R-:W-:Y:S01]  /*0d30*/  IMAD.MOV.U32 R7, RZ, RZ, R2 ;  /* 0x000000ffff077224 */ /* 0x000fe200078e0002 */
[----:B------:R-:W3:Y:S01]  /*0d40*/  LDC.64 R8, c[0x4][R8] ;  /* 0x0100000008087b82 */ /* 0x000ee20000000a00 */
[----:B--2---:R-:W-:Y:S01]  /*0d50*/  IMAD.U32 R4, RZ, RZ, UR4 ;  /* 0x00000004ff047e24 */ /* 0x004fe2000f8e00ff */
[----:B-1----:R-:W-:-:S07]  /*0d60*/  MOV R5, UR5 ;  /* 0x0000000500057c02 */ /* 0x002fce0008000f00 */
[----:B------:R-:W-:-:S07]  /*0d70*/  LEPC R20, `(.L_x_193) ;  /* 0x000000001014794e */ /* 0x000fce0000000000 */
[----:B0--3--:R-:W-:Y:S05]  /*0d80*/  CALL.ABS.NOINC R8 ;  /* 0x0000000008007343 */ /* 0x009fea0003c00000 */
.L_x_193:
[----:B------:R1:W5:Y:S01]  /*0d90*/  LDG.E R0, desc[UR36][R28.64] ;  /* 0x000000241c007981 */ /* 0x000362000c1e1900 */
[----:B------:R-:W-:-:S07]  /*0da0*/  HFMA2 R4, -RZ, RZ, 0, 5.9604644775390625e-08 ;  /* 0x00000001ff047431 */ /* 0x000fce00000001ff */
.L_x_192:
[----:B------:R-:W-:Y:S05]  /*0db0*/  BSYNC.RECONVERGENT B6 ;  /* 0x0000000000067941 */ /* 0x000fea0003800200 */
.L_x_191:
[----:B------:R-:W2:Y:S01]  /*0dc0*/  LDG.E R3, desc[UR36][R30.64+-0x4] ;  /* 0xfffffc241e037981 */ /* 0x000ea2000c1e1900 */
[----:B------:R-:W-:Y:S01]  /*0dd0*/  BSSY.RECONVERGENT B6, `(.L_x_194) ;  /* 0x000000f000067945 */ /* 0x000fe20003800200 */
[----:B--2--5:R-:W-:-:S13]  /*0de0*/  ISETP.NE.AND P0, PT, R3, R0, PT ;  /* 0x000000000300720c */ /* 0x024fda0003f05270 */
[----:B------:R-:W-:Y:S05]  /*0df0*/  @P0 BRA `(.L_x_195) ;  /* 0x0000000000300947 */ /* 0x000fea0003800000 */
[----:B------:R-:W-:Y:S01]  /*0e00*/  MOV R8, 0x0 ;  /* 0x0000000000087802 */ /* 0x000fe20000000f00 */
[----:B------:R2:W-:Y:S01]  /*0e10*/  STL [R1], R0 ;  /* 0x0000000001007387 */ /* 0x0005e20000100800 */
[----:B------:R-:W3:Y:S01]  /*0e20*/  LDCU.64 UR4, c[0x4][0x88] ;  /* 0x01001100ff0477ac */ /* 0x000ee20008000a00 */
[----:B------:R-:W-:Y:S01]  /*0e30*/  MOV R6, R16 ;  /* 0x0000001000067202 */ /* 0x000fe20000000f00 */
[----:B------:R-:W-:Y:S02]  /*0e40*/  IMAD.MOV.U32 R7, RZ, RZ, R2 ;  /* 0x000000ffff077224 */ /* 0x000fe400078e0002 */
[----:B------:R-:W4:Y:S01]  /*0e50*/  LDC.64 R8, c[0x4][R8] ;  /* 0x0100000008087b82 */ /* 0x000f220000000a00 */
[----:B---3--:R-:W-:Y:S02]  /*0e60*/  IMAD.U32 R4, RZ, RZ, UR4 ;  /* 0x00000004ff047e24 */ /* 0x008fe4000f8e00ff */
[----:B--2---:R-:W-:-:S07]  /*0e70*/  IMAD.U32 R5, RZ, RZ, UR5 ;  /* 0x00000005ff057e24 */ /* 0x004fce000f8e00ff */
[----:B------:R-:W-:-:S07]  /*0e80*/  LEPC R20, `(.L_x_196) ;  /* 0x000000001014794e */ /* 0x000fce0000000000 */
[----:B01--4-:R-:W-:Y:S05]  /*0e90*/  CALL.ABS.NOINC R8 ;  /* 0x0000000008007343 */ /* 0x013fea0003c00000 */
.L_x_196:
[----:B------:R2:W5:Y:S01]  /*0ea0*/  LDG.E R0, desc[UR36][R28.64] ;  /* 0x000000241c007981 */ /* 0x000562000c1e1900 */
[----:B------:R-:W-:-:S07]  /*0eb0*/  IMAD.MOV.U32 R4, RZ, RZ, 0x1 ;  /* 0x00000001ff047424 */ /* 0x000fce00078e00ff */
.L_x_195:
[----:B------:R-:W-:Y:S05]  /*0ec0*/  BSYNC.RECONVERGENT B6 ;  /* 0x0000000000067941 */ /* 0x000fea0003800200 */
.L_x_194:
[----:B------:R-:W3:Y:S01]  /*0ed0*/  LDG.E R3, desc[UR36][R30.64] ;  /* 0x000000241e037981 */ /* 0x000ee2000c1e1900 */
[----:B------:R-:W-:Y:S01]  /*0ee0*/  BSSY.RECONVERGENT B6, `(.L_x_197) ;  /* 0x000000f000067945 */ /* 0x000fe20003800200 */
[----:B---3-5:R-:W-:-:S13]  /*0ef0*/  ISETP.NE.AND P0, PT, R3, R0, PT ;  /* 0x000000000300720c */ /* 0x028fda0003f05270 */
[----:B------:R-:W-:Y:S05]  /*0f00*/  @P0 BRA `(.L_x_198) ;  /* 0x0000000000300947 */ /* 0x000fea0003800000 */
[----:B------:R-:W-:Y:S01]  /*0f10*/  MOV R8, 0x0 ;  /* 0x0000000000087802 */ /* 0x000fe20000000f00 */
[----:B------:R3:W-:Y:S01]  /*0f20*/  STL [R1], R0 ;  /* 0x0000000001007387 */ /* 0x0007e20000100800 */
[----:B------:R-:W4:Y:S01]  /*0f30*/  LDCU.64 UR4, c[0x4][0x88] ;  /* 0x01001100ff0477ac */ /* 0x000f220008000a00 */
[----:B------:R-:W-:Y:S01]  /*0f40*/  IMAD.MOV.U32 R6, RZ, RZ, R16 ;  /* 0x000000ffff067224 */ /* 0x000fe200078e0010 */
[----:B------:R-:W-:Y:S02]  /*0f50*/  MOV R7, R2 ;  /* 0x0000000200077202 */ /* 0x000fe40000000f00 */
[----:B------:R-:W0:Y:S01]  /*0f60*/  LDC.64 R8, c[0x4][R8] ;  /* 0x0100000008087b82 */ /* 0x000e220000000a00 */
[----:B----4-:R-:W-:Y:S01]  /*0f70*/  MOV R4, UR4 ;  /* 0x0000000400047c02 */ /* 0x010fe20008000f00 */
[----:B---3--:R-:W-:-:S07]  /*0f80*/  IMAD.U32 R5, RZ, RZ, UR5 ;  /* 0x00000005ff057e24 */ /* 0x008fce000f8e00ff */
[----:B------:R-:W-:-:S07]  /*0f90*/  LEPC R20, `(.L_x_199) ;  /* 0x000000001014794e */ /* 0x000fce0000000000 */
[----:B012---:R-:W-:Y:S05]  /*0fa0*/  CALL.ABS.NOINC R8 ;  /* 0x0000000008007343 */ /* 0x007fea0003c00000 */
.L_x_199:
[----:B------:R3:W5:Y:S01]  /*0fb0*/  LDG.E R0, desc[UR36][R28.64] ;  /* 0x000000241c007981 */ /* 0x000762000c1e1900 */
[----:B------:R-:W-:-:S07]  /*0fc0*/  IMAD.MOV.U32 R4, RZ, RZ, 0x1 ;  /* 0x00000001ff047424 */ /* 0x000fce00078e00ff */
.L_x_198:
[----:B------:R-:W-:Y:S05]  /*0fd0*/  BSYNC.RECONVERGENT B6 ;  /* 0x0000000000067941 */ /* 0x000fea0003800200 */
.L_x_197:
[----:B------:R-:W4:Y:S01]  /*0fe0*/  LDG.E R3, desc[UR36][R30.64+0x4] ;  /* 0x000004241e037981 */ /* 0x000f22000c1e1900 */
[----:B------:R-:W-:Y:S01]  /*0ff0*/  BSSY.RECONVERGENT B6, `(.L_x_200) ;  /* 0x000000f000067945 */ /* 0x000fe20003800200 */
[----:B----45:R-:W-:-:S13]  /*1000*/  ISETP.NE.AND P0, PT, R3, R0, PT ;  /* 0x000000000300720c */ /* 0x030fda0003f05270 */
[----:B------:R-:W-:Y:S05]  /*1010*/  @P0 BRA `(.L_x_201) ;  /* 0x0000000000300947 */ /* 0x000fea0003800000 */
[----:B------:R-:W-:Y:S01]  /*1020*/  MOV R8, 0x0 ;  /* 0x0000000000087802 */ /* 0x000fe20000000f00 */
[----:B------:R4:W-:Y:S01]  /*1030*/  STL [R1], R0 ;  /* 0x0000000001007387 */ /* 0x0009e20000100800 */
[----:B------:R-:W5:Y:S01]  /*1040*/  LDCU.64 UR4, c[0x4][0x88] ;  /* 0x01001100ff0477ac */ /* 0x000f620008000a00 */
[----:B------:R-:W-:Y:S02]  /*1050*/  IMAD.MOV.U32 R6, RZ, RZ, R16 ;  /* 0x000000ffff067224 */ /* 0x000fe400078e0010 */
[----:B------:R-:W-:Y:S01]  /*1060*/  IMAD.MOV.U32 R7, RZ, RZ, R2 ;  /* 0x000000ffff077224 */ /* 0x000fe200078e0002 */
[----:B------:R-:W0:Y:S01]  /*1070*/  LDC.64 R8, c[0x4][R8] ;  /* 0x0100000008087b82 */ /* 0x000e220000000a00 */
[----:B-----5:R-:W-:Y:S01]  /*1080*/  IMAD.U32 R4, RZ, RZ, UR4 ;  /* 0x00000004ff047e24 */ /* 0x020fe2000f8e00ff */
[----:B----4-:R-:W-:-:S07]  /*1090*/  MOV R5, UR5 ;  /* 0x0000000500057c02 */ /* 0x010fce0008000f00 */
[----:B------:R-:W-:-:S07]  /*10a0*/  LEPC R20, `(.L_x_202) ;  /* 0x000000001014794e */ /* 0x000fce0000000000 */
[----:B0123--:R-:W-:Y:S05]  /*10b0*/  CALL.ABS.NOINC R8 ;  /* 0x0000000008007343 */ /* 0x00ffea0003c00000 */
.L_x_202:
[----:B------:R4:W5:Y:S01]  /*10c0*/  LDG.E R0, desc[UR36][R28.64] ;  /* 0x000000241c007981 */ /* 0x000962000c1e1900 */
[----:B------:R-:W-:-:S07]  /*10d0*/  HFMA2 R4, -RZ, RZ, 0, 5.9604644775390625e-08 ;  /* 0x00000001ff047431 */ /* 0x000fce00000001ff */
.L_x_201:
[----:B------:R-:W-:Y:S05]  /*10e0*/  BSYNC.RECONVERGENT B6 ;  /* 0x0000000000067941 */ /* 0x000fea0003800200 */
.L_x_200:
[----:B------:R-:W2:Y:S01]  /*10f0*/  LDG.E R3, desc[UR36][R30.64+0x8] ;  /* 0x000008241e037981 */ /* 0x000ea2000c1e1900 */
[----:B------:R-:W-:Y:S01]  /*1100*/  BSSY.RECONVERGENT B6, `(.L_x_203) ;  /* 0x000000f000067945 */ /* 0x000fe20003800200 */
[----:B--2--5:R-:W-:-:S13]  /*1110*/  ISETP.NE.AND P0, PT, R3, R0, PT ;  /* 0x000000000300720c */ /* 0x024fda0003f05270 */
[----:B------:R-:W-:Y:S05]  /*1120*/  @P0 BRA `(.L_x_204) ;  /* 0x0000000000300947 */ /* 0x000fea0003800000 */
[----:B------:R-:W-:Y:S01]  /*1130*/  MOV R8, 0x0 ;  /* 0x0000000000087802 */ /* 0x000fe20000000f00 */
[----:B------:R2:W-:Y:S01]  /*1140*/  STL [R1], R0 ;  /* 0x0000000001007387 */ /* 0x0005e20000100800 */
[----:B------:R-:W5:Y:S01]  /*1150*/  LDCU.64 UR4, c[0x4][0x88] ;  /* 0x01001100ff0477ac */ /* 0x000f620008000a00 */
[----:B------:R-:W-:Y:S01]  /*1160*/  MOV R6, R16 ;  /* 0x0000001000067202 */ /* 0x000fe20000000f00 */
[----:B------:R-:W-:Y:S02]  /*1170*/  IMAD.MOV.U32 R7, RZ, RZ, R2 ;  /* 0x000000ffff077224 */ /* 0x000fe400078e0002 */
[----:B------:R-:W0:Y:S01]  /*1180*/  LDC.64 R8, c[0x4][R8] ;  /* 0x0100000008087b82 */ /* 0x000e220000000a00 */
[----:B-----5:R-:W-:Y:S02]  /*1190*/  IMAD.U32 R4, RZ, RZ, UR4 ;  /* 0x00000004ff047e24 */ /* 0x020fe4000f8e00ff */
[----:B--2---:R-:W-:-:S07]  /*11a0*/  IMAD.U32 R5, RZ, RZ, UR5 ;  /* 0x00000005ff057e24 */ /* 0x004fce000f8e00ff */
[----:B------:R-:W-:-:S07]  /*11b0*/  LEPC R20, `(.L_x_205) ;  /* 0x000000001014794e */ /* 0x000fce0000000000 */
[----:B01-34-:R-:W-:Y:S05]  /*11c0*/  CALL.ABS.NOINC R8 ;  /* 0x0000000008007343 */ /* 0x01bfea0003c00000 */
.L_x_205:
[----:B------:R2:W5:Y:S01]  /*11d0*/  LDG.E R0, desc[UR36][R28.64] ;  /* 0x000000241c007981 */ /* 0x000562000c1e1900 */
[----:B------:R-:W-:-:S07]  /*11e0*/  IMAD.MOV.U32 R4, RZ, RZ, 0x1 ;  /* 0x00000001ff047424 */ /* 0x000fce00078e00ff */
.L_x_204:
[----:B------:R-:W-:Y:S05]  /*11f0*/  BSYNC.RECONVERGENT B6 ;  /* 0x0000000000067941 */ /* 0x000fea0003800200 */
.L_x_203:
[----:B------:R-:W2:Y:S01]  /*1200*/  LDG.E R3, desc[UR36][R30.64+0xc] ;  /* 0x00000c241e037981 */ /* 0x000ea2000c1e1900 */
[----:B------:R-:W-:Y:S01]  /*1210*/  BSSY.RECONVERGENT B6, `(.L_x_206) ;  /* 0x000000f000067945 */ /* 0x000fe20003800200 */
[----:B--2--5:R-:W-:-:S13]  /*1220*/  ISETP.NE.AND P0, PT, R3, R0, PT ;  /* 0x000000000300720c */ /* 0x024fda0003f05270 */
[----:B------:R-:W-:Y:S05]  /*1230*/  @P0 BRA `(.L_x_207) ;  /* 0x0000000000300947 */ /* 0x000fea0003800000 */
[----:B------:R-:W-:Y:S01]  /*1240*/  MOV R8, 0x0 ;  /* 0x0000000000087802 */ /* 0x000fe20000000f00 */
[----:B------:R2:W-:Y:S01]  /*1250*/  STL [R1], R0 ;  /* 0x0000000001007387 */ /* 0x0005e20000100800 */
[----:B------:R-:W5:Y:S01]  /*1260*/  LDCU.64 UR4, c[0x4][0x88] ;  /* 0x01001100ff0477ac */ /* 0x000f620008000a00 */
[----:B------:R-:W-:Y:S01]  /*1270*/  IMAD.MOV.U32 R6, RZ, RZ, R16 ;  /* 0x000000ffff067224 */ /* 0x000fe200078e0010 */
[----:B------:R-:W-:Y:S02]  /*1280*/  MOV R7, R2 ;  /* 0x0000000200077202 */ /* 0x000fe40000000f00 */
[----:B------:R-:W0:Y:S01]  /*1290*/  LDC.64 R8, c[0x4][R8] ;  /* 0x0100000008087b82 */ /* 0x000e220000000a00 */
[----:B-----5:R-:W-:Y:S01]  /*12a0*/  MOV R4, UR4 ;  /* 0x0000000400047c02 */ /* 0x020fe20008000f00 */
[----:B--2---:R-:W-:-:S07]  /*12b0*/  IMAD.U32 R5, RZ, RZ, UR5 ;  /* 0x00000005ff057e24 */ /* 0x004fce000f8e00ff */
[----:B------:R-:W-:-:S07]  /*12c0*/  LEPC R20, `(.L_x_208) ;  /* 0x000000001014794e */ /* 0x000fce0000000000 */
[----:B01-34-:R-:W-:Y:S05]  /*12d0*/  CALL.ABS.NOINC R8 ;  /* 0x0000000008007343 */ /* 0x01bfea0003c00000 */
.L_x_208:
[----:B------:R2:W5:Y:S01]  /*12e0*/  LDG.E R0, desc[UR36][R28.64] ;  /* 0x000000241c007981 */ /* 0x000562000c1e1900 */
[----:B------:R-:W-:-:S07]  /*12f0*/  IMAD.MOV.U32 R4, RZ, RZ, 0x1 ;  /* 0x00000001ff047424 */ /* 0x000fce00078e00ff */
.L_x_207:
[----:B------:R-:W-:Y:S05]  /*1300*/  BSYNC.RECONVERGENT B6 ;  /* 0x0000000000067941 */ /* 0x000fea0003800200 */
.L_x_206:
[----:B------:R-:W2:Y:S01]  /*1310*/  LDG.E R3, desc[UR36][R30.64+0x10] ;  /* 0x000010241e037981 */ /* 0x000ea2000c1e1900 */
[----:B------:R-:W-:Y:S01]  /*1320*/  BSSY.RECONVERGENT B6, `(.L_x_209) ;  /* 0x000000e000067945 */ /* 0x000fe20003800200 */
[----:B--2--5:R-:W-:-:S13]  /*1330*/  ISETP.NE.AND P0, PT, R3, R0, PT ;  /* 0x000000000300720c */ /* 0x024fda0003f05270 */
        /* <DEDUP_REMOVED lines=8> */
[----:B--2---:R-:W-:-:S07]  /*13c0*/  MOV R5, UR5 ;  /* 0x0000000500057c02 */ /* 0x004fce0008000f00 */
[----:B------:R-:W-:-:S07]  /*13d0*/  LEPC R20, `(.L_x_211) ;  /* 0x000000001014794e */ /* 0x000fce0000000000 */
[----:B01-34-:R-:W-:Y:S05]  /*13e0*/  CALL.ABS.NOINC R8 ;  /* 0x0000000008007343 */ /* 0x01bfea0003c00000 */
.L_x_211:
[----:B------:R-:W-:-:S07]  /*13f0*/  HFMA2 R4, -RZ, RZ, 0, 5.9604644775390625e-08 ;  /* 0x00000001ff047431 */ /* 0x000fce00000001ff */
.L_x_210:
[----:B------:R-:W-:Y:S05]  /*1400*/  BSYNC.RECONVERGENT B6 ;  /* 0x0000000000067941 */ /* 0x000fea0003800200 */
.L_x_209:
[----:B------:R-:W-:Y:S01]  /*1410*/  ISETP.NE.AND P1, PT, R25, RZ, PT ;  /* 0x000000ff1900720c */ /* 0x000fe20003f25270 */
[----:B------:R-:W-:Y:S01]  /*1420*/  VIADD R23, R23, 0x8 ;  /* 0x0000000817177836 */ /* 0x000fe20000000000 */
[----:B------:R-:W-:-:S05]  /*1430*/  IADD3 R30, P0, PT, R30, 0x20, RZ ;  /* 0x000000201e1e7810 */ /* 0x000fca0007f1e0ff */
[----:B------:R-:W-:-:S06]  /*1440*/  IMAD.X R31, RZ, RZ, R31, P0 ;  /* 0x000000ffff1f7224 */ /* 0x000fcc00000e061f */
[----:B------:R-:W-:Y:S05]  /*1450*/  @P1 BRA `(.L_x_212) ;  /* 0xfffffff400c01947 */ /* 0x000fea000383ffff */
[----:B------:R-:W-:Y:S05]  /*1460*/  BSYNC.RECONVERGENT B7 ;  /* 0x0000000000077941 */ /* 0x000fea0003800200 */
.L_x_187:
[----:B------:R-:W-:-:S07]  /*1470*/  IADD3 R23, PT, PT, R23, 0x1, RZ ;  /* 0x0000000117177810 */ /* 0x000fce0007ffe0ff */
.L_x_186:
[----:B---3--:R-:W-:Y:S05]  /*1480*/  BSYNC.RECONVERGENT B8 ;  /* 0x0000000000087941 */ /* 0x008fea0003800200 */
.L_x_185:
[----:B------:R-:W-:Y:S01]  /*1490*/  LOP3.LUT P0, RZ, R22, 0x7, RZ, 0xc0, !PT ;  /* 0x0000000716ff7812 */ /* 0x000fe2000780c0ff */
[----:B------:R-:W-:-:S12]  /*14a0*/  BSSY.RECONVERGENT B8, `(.L_x_213) ;  /* 0x0000093000087945 */ /* 0x000fd80003800200 */
[----:B------:R-:W-:Y:S05]  /*14b0*/  @!P0 BRA `(.L_x_214) ;  /* 0x0000000800448947 */ /* 0x000fea0003800000 */
[----:B------:R-:W-:Y:S01]  /*14c0*/  LOP3.LUT R0, RZ, R17, RZ, 0x33, !PT ;  /* 0x00000011ff007212 */ /* 0x000fe200078e33ff */
[----:B------:R-:W-:Y:S04]  /*14d0*/  BSSY.RECONVERGENT B7, `(.L_x_215) ;  /* 0x000004d000077945 */ /* 0x000fe80003800200 */
[----:B------:R-:W-:-:S05]  /*14e0*/  VIADD R0, R0, UR41 ;  /* 0x0000002900007c36 */ /* 0x000fca0008000000 */
[----:B------:R-:W-:-:S05]  /*14f0*/  LOP3.LUT R22, R0, 0x7, RZ, 0xc0, !PT ;  /* 0x0000000700167812 */ /* 0x000fca00078ec0ff */
[----:B------:R-:W-:-:S05]  /*1500*/  VIADD R0, R22, 0xffffffff ;  /* 0xffffffff16007836 */ /* 0x000fca0000000000 */
[----:B------:R-:W-:-:S13]  /*1510*/  ISETP.GE.U32.AND P0, PT, R0, 0x3, PT ;  /* 0x000000030000780c */ /* 0x000fda0003f06070 */
[----:B------:R-:W-:Y:S05]  /*1520*/  @!P0 BRA `(.L_x_216) ;  /* 0x00000004001c8947 */ /* 0x000fea0003800000 */
[----:B------:R-:W3:Y:S01]  /*1530*/  LDC.64 R24, c[0x0][0x388] ;  /* 0x0000e200ff187b82 */ /* 0x000ee20000000a00 */
[----:B------:R-:W5:Y:S01]  /*1540*/  LDG.E R0, desc[UR36][R28.64] ;  /* 0x000000241c007981 */ /* 0x000f62000c1e1900 */
[----:B---3--:R-:W-:-:S05]  /*1550*/  IMAD.WIDE.U32 R24, R23, 0x4, R24 ;  /* 0x0000000417187825 */ /* 0x008fca00078e0018 */
[----:B------:R-:W5:Y:S01]  /*1560*/  LDG.E R3, desc[UR36][R24.64] ;  /* 0x0000002418037981 */ /* 0x000f62000c1e1900 */
[----:B------:R-:W-:Y:S01]  /*1570*/  BSSY.RECONVERGENT B6, `(.L_x_217) ;  /* 0x000000f000067945 */ /* 0x000fe20003800200 */
[----:B-----5:R-:W-:-:S13]  /*1580*/  ISETP.NE.AND P0, PT, R3, R0, PT ;  /* 0x000000000300720c */ /* 0x020fda0003f05270 */
[----:B------:R-:W-:Y:S05]  /*1590*/  @P0 BRA `(.L_x_218) ;  /* 0x0000000000300947 */ /* 0x000fea0003800000 */
[----:B------:R-:W-:Y:S01]  /*15a0*/  MOV R8, 0x0 ;  /* 0x0000000000087802 */ /* 0x000fe20000000f00 */
[----:B------:R3:W-:Y:S01]  /*15b0*/  STL [R1], R3 ;  /* 0x0000000301007387 */ /* 0x0007e20000100800 */
[----:B------:R-:W5:Y:S01]  /*15c0*/  LDCU.64 UR4, c[0x4][0x88] ;  /* 0x01001100ff0477ac */ /* 0x000f620008000a00 */
[----:B-12---:R-:W-:Y:S01]  /*15d0*/  IMAD.MOV.U32 R6, RZ, RZ, R16 ;  /* 0x000000ffff067224 */ /* 0x006fe200078e0010 */
[----:B------:R-:W-:Y:S02]  /*15e0*/  MOV R7, R2 ;  /* 0x0000000200077202 */ /* 0x000fe40000000f00 */
[----:B------:R-:W1:Y:S01]  /*15f0*/  LDC.64 R8, c[0x4][R8] ;  /* 0x0100000008087b82 */ /* 0x000e620000000a00 */
[----:B-----5:R-:W-:Y:S01]  /*1600*/  MOV R4, UR4 ;  /* 0x0000000400047c02 */ /* 0x020fe20008000f00 */
[----:B---3--:R-:W-:-:S07]  /*1610*/  IMAD.U32 R5, RZ, RZ, UR5 ;  /* 0x00000005ff057e24 */ /* 0x008fce000f8e00ff */
[----:B------:R-:W-:-:S07]  /*1620*/  LEPC R20, `(.L_x_219) ;  /* 0x000000001014794e */ /* 0x000fce0000000000 */
[----:B01--4-:R-:W-:Y:S05]  /*1630*/  CALL.ABS.NOINC R8 ;  /* 0x0000000008007343 */ /* 0x013fea0003c00000 */
.L_x_219:
[----:B------:R3:W5:Y:S01]  /*1640*/  LDG.E R0, desc[UR36][R28.64] ;  /* 0x000000241c007981 */ /* 0x000762000c1e1900 */
[----:B------:R-:W-:-:S07]  /*1650*/  IMAD.MOV.U32 R4, RZ, RZ, 0x1 ;  /* 0x00000001ff047424 */ /* 0x000fce00078e00ff */
.L_x_218:
[----:B------:R-:W-:Y:S05]  /*1660*/  BSYNC.RECONVERGENT B6 ;  /* 0x0000000000067941 */ /* 0x000fea0003800200 */
.L_x_217:
[----:B------:R-:W2:Y:S01]  /*1670*/  LDG.E R3, desc[UR36][R24.64+0x4] ;  /* 0x0000042418037981 */ /* 0x000ea2000c1e1900 */
[----:B------:R-:W-:Y:S01]  /*1680*/  BSSY.RECONVERGENT B6, `(.L_x_220) ;  /* 0x000000f000067945 */ /* 0x000fe20003800200 */
[----:B--2--5:R-:W-:-:S13]  /*1690*/  ISETP.NE.AND P0, PT, R3, R0, PT ;  /* 0x000000000300720c */ /* 0x024fda0003f05270 */
[----:B------:R-:W-:Y:S05]  /*16a0*/  @P0 BRA `(.L_x_221) ;  /* 0x0000000000300947 */ /* 0x000fea0003800000 */
[----:B------:R-:W-:Y:S01]  /*16b0*/  MOV R8, 0x0 ;  /* 0x0000000000087802 */ /* 0x000fe20000000f00 */
[----:B------:R2:W-:Y:S01]  /*16c0*/  STL [R1], R0 ;  /* 0x0000000001007387 */ /* 0x0005e20000100800 */
[----:B------:R-:W5:Y:S01]  /*16d0*/  LDCU.64 UR4, c[0x4][0x88] ;  /* 0x01001100ff0477ac */ /* 0x000f620008000a00 */
[----:B-1----:R-:W-:Y:S02]  /*16e0*/  IMAD.MOV.U32 R6, RZ, RZ, R16 ;  /* 0x000000ffff067224 */ /* 0x002fe400078e0010 */
[----:B------:R-:W-:Y:S01]  /*16f0*/  IMAD.MOV.U32 R7, RZ, RZ, R2 ;  /* 0x000000ffff077224 */ /* 0x000fe200078e0002 */
[----:B------:R-:W1:Y:S01]  /*1700*/  LDC.64 R8, c[0x4][R8] ;  /* 0x0100000008087b82 */ /* 0x000e620000000a00 */
[----:B-----5:R-:W-:Y:S01]  /*1710*/  IMAD.U32 R4, RZ, RZ, UR4 ;  /* 0x00000004ff047e24 */ /* 0x020fe2000f8e00ff */
[----:B--2---:R-:W-:-:S07]  /*1720*/  MOV R5, UR5 ;  /* 0x0000000500057c02 */ /* 0x004fce0008000f00 */
[----:B------:R-:W-:-:S07]  /*1730*/  LEPC R20, `(.L_x_222) ;  /* 0x000000001014794e */ /* 0x000fce0000000000 */
[----:B01-34-:R-:W-:Y:S05]  /*1740*/  CALL.ABS.NOINC R8 ;  /* 0x0000000008007343 */ /* 0x01bfea0003c00000 */
.L_x_222:
[----:B------:R2:W5:Y:S01]  /*1750*/  LDG.E R0, desc[UR36][R28.64] ;  /* 0x000000241c007981 */ /* 0x000562000c1e1900 */
[----:B------:R-:W-:-:S07]  /*1760*/  HFMA2 R4, -RZ, RZ, 0, 5.9604644775390625e-08 ;  /* 0x00000001ff047431 */ /* 0x000fce00000001ff */
.L_x_221:
[----:B------:R-:W-:Y:S05]  /*1770*/  BSYNC.RECONVERGENT B6 ;  /* 0x0000000000067941 */ /* 0x000fea0003800200 */
.L_x_220:
[----:B------:R-:W2:Y:S01]  /*1780*/  LDG.E R3, desc[UR36][R24.64+0x8] ;  /* 0x0000082418037981 */ /* 0x000ea2000c1e1900 */
[----:B------:R-:W-:Y:S01]  /*1790*/  BSSY.RECONVERGENT B6, `(.L_x_223) ;  /* 0x000000f000067945 */ /* 0x000fe20003800200 */
[----:B--2--5:R-:W-:-:S13]  /*17a0*/  ISETP.NE.AND P0, PT, R3, R0, PT ;  /* 0x000000000300720c */ /* 0x024fda0003f05270 */
[----:B------:R-:W-:Y:S05]  /*17b0*/  @P0 BRA `(.L_x_224) ;  /* 0x0000000000300947 */ /* 0x000fea0003800000 */
[----:B------:R-:W-:Y:S01]  /*17c0*/  MOV R8, 0x0 ;  /* 0x0000000000087802 */ /* 0x000fe20000000f00 */
[----:B------:R2:W-:Y:S01]  /*17d0*/  STL [R1], R0 ;  /* 0x0000000001007387 */ /* 0x0005e20000100800 */
[----:B------:R-:W5:Y:S01]  /*17e0*/  LDCU.64 UR4, c[0x4][0x88] ;  /* 0x01001100ff0477ac */ /* 0x000f620008000a00 */
[----:B-1----:R-:W-:Y:S01]  /*17f0*/  MOV R6, R16 ;  /* 0x0000001000067202 */ /* 0x002fe20000000f00 */
[----:B------:R-:W-:Y:S02]  /*1800*/  IMAD.MOV.U32 R7, RZ, RZ, R2 ;  /* 0x000000ffff077224 */ /* 0x000fe400078e0002 */
[----:B------:R-:W1:Y:S01]  /*1810*/  LDC.64 R8, c[0x4][R8] ;  /* 0x0100000008087b82 */ /* 0x000e620000000a00 */
[----:B-----5:R-:W-:Y:S02]  /*1820*/  IMAD.U32 R4, RZ, RZ, UR4 ;  /* 0x00000004ff047e24 */ /* 0x020fe4000f8e00ff */
[----:B--2---:R-:W-:-:S07]  /*1830*/  IMAD.U32 R5, RZ, RZ, UR5 ;  /* 0x00000005ff057e24 */ /* 0x004fce000f8e00ff */
[----:B------:R-:W-:-:S07]  /*1840*/  LEPC R20, `(.L_x_225) ;  /* 0x000000001014794e */ /* 0x000fce0000000000 */
[----:B01-34-:R-:W-:Y:S05]  /*1850*/  CALL.ABS.NOINC R8 ;  /* 0x0000000008007343 */ /* 0x01bfea0003c00000 */
.L_x_225:
[----:B------:R2:W5:Y:S01]  /*1860*/  LDG.E R0, desc[UR36][R28.64] ;  /* 0x000000241c007981 */ /* 0x000562000c1e1900 */
[----:B------:R-:W-:-:S07]  /*1870*/  IMAD.MOV.U32 R4, RZ, RZ, 0x1 ;  /* 0x00000001ff047424 */ /* 0x000fce00078e00ff */
.L_x_224:
[----:B------:R-:W-:Y:S05]  /*1880*/  BSYNC.RECONVERGENT B6 ;  /* 0x0000000000067941 */ /* 0x000fea0003800200 */
.L_x_223:
[----:B------:R-:W2:Y:S01]  /*1890*/  LDG.E R25, desc[UR36][R24.64+0xc] ;  /* 0x00000c2418197981 */ /* 0x000ea2000c1e1900 */
[----:B------:R-:W-:Y:S01]  /*18a0*/  BSSY.RECONVERGENT B6, `(.L_x_226) ;  /* 0x000000e000067945 */ /* 0x000fe20003800200 */
[----:B--2--5:R-:W-:-:S13]  /*18b0*/  ISETP.NE.AND P0, PT, R25, R0, PT ;  /* 0x000000001900720c */ /* 0x024fda0003f05270 */
[----:B------:R-:W-:Y:S05]  /*18c0*/  @P0 BRA `(.L_x_227) ;  /* 0x00000000002c0947 */ /* 0x000fea0003800000 */
[----:B------:R-:W-:Y:S01]  /*18d0*/  MOV R8, 0x0 ;  /* 0x0000000000087802 */ /* 0x000fe20000000f00 */
[----:B------:R2:W-:Y:S01]  /*18e0*/  STL [R1], R0 ;  /* 0x0000000001007387 */ /* 0x0005e20000100800 */
[----:B------:R-:W5:Y:S01]  /*18f0*/  LDCU.64 UR4, c[0x4][0x88] ;  /* 0x01001100ff0477ac */ /* 0x000f620008000a00 */
[----:B-1----:R-:W-:Y:S01]  /*1900*/  IMAD.MOV.U32 R6, RZ, RZ, R16 ;  /* 0x000000ffff067224 */ /* 0x002fe200078e0010 */
[----:B------:R-:W-:Y:S02]  /*1910*/  MOV R7, R2 ;  /* 0x0000000200077202 */ /* 0x000fe40000000f00 */
[----:B------:R-:W1:Y:S01]  /*1920*/  LDC.64 R8, c[0x4][R8] ;  /* 0x0100000008087b82 */ /* 0x000e620000000a00 */
[----:B-----5:R-:W-:Y:S01]  /*1930*/  MOV R4, UR4 ;  /* 0x0000000400047c02 */ /* 0x020fe20008000f00 */
[----:B--2---:R-:W-:-:S07]  /*1940*/  IMAD.U32 R5, RZ, RZ, UR5 ;  /* 0x00000005ff057e24 */ /* 0x004fce000f8e00ff */
[----:B------:R-:W-:-:S07]  /*1950*/  LEPC R20, `(.L_x_228) ;  /* 0x000000001014794e */ /* 0x000fce0000000000 */
[----:B01-34-:R-:W-:Y:S05]  /*1960*/  CALL.ABS.NOINC R8 ;  /* 0x0000000008007343 */ /* 0x01bfea0003c00000 */
.L_x_228:
[----:B------:R-:W-:-:S07]  /*1970*/  IMAD.MOV.U32 R4, RZ, RZ, 0x1 ;  /* 0x00000001ff047424 */ /* 0x000fce00078e00ff */
.L_x_227:
[----:B------:R-:W-:Y:S05]  /*1980*/  BSYNC.RECONVERGENT B6 ;  /* 0x0000000000067941 */ /* 0x000fea0003800200 */
.L_x_226:
[----:B------:R-:W-:-:S07]  /*1990*/  VIADD R23, R23, 0x4 ;  /* 0x0000000417177836 */ /* 0x000fce0000000000 */
.L_x_216:
[----:B------:R-:W-:Y:S05]  /*19a0*/  BSYNC.RECONVERGENT B7 ;  /* 0x0000000000077941 */ /* 0x000fea0003800200 */
.L_x_215:
[----:B------:R-:W-:-:S13]  /*19b0*/  LOP3.LUT P0, RZ, R22, 0x3, RZ, 0xc0, !PT ;  /* 0x0000000316ff7812 */ /* 0x000fda000780c0ff */
[----:B------:R-:W-:Y:S05]  /*19c0*/  @!P0 BRA `(.L_x_214) ;  /* 0x0000000400008947 */ /* 0x000fea0003800000 */
[----:B------:R-:W-:Y:S01]  /*19d0*/  LOP3.LUT R22, R19, 0x3, RZ, 0x3c, !PT ;  /* 0x0000000313167812 */ /* 0x000fe200078e3cff */
[----:B------:R-:W-:Y:S03]  /*19e0*/  BSSY.RECONVERGENT B7, `(.L_x_229) ;  /* 0x000002a000077945 */ /* 0x000fe60003800200 */
[----:B------:R-:W-:-:S04]  /*19f0*/  IADD3 R22, PT, PT, R22, UR41, RZ ;  /* 0x0000002916167c10 */ /* 0x000fc8000fffe0ff */
[----:B------:R-:W-:-:S04]  /*1a00*/  LOP3.LUT R0, R22, 0x3, RZ, 0xc0, !PT ;  /* 0x0000000316007812 */ /* 0x000fc800078ec0ff */
[----:B------:R-:W-:-:S13]  /*1a10*/  ISETP.NE.AND P0, PT, R0, 0x1, PT ;  /* 0x000000010000780c */ /* 0x000fda0003f05270 */
[----:B------:R-:W-:Y:S05]  /*1a20*/  @!P0 BRA `(.L_x_230) ;  /* 0x0000000000948947 */ /* 0x000fea0003800000 */
[----:B------:R-:W5:Y:S01]  /*1a30*/  LDC.64 R24, c[0x0][0x388] ;  /* 0x0000e200ff187b82 */ /* 0x000f620000000a00 */
[----:B------:R-:W2:Y:S01]  /*1a40*/  LDG.E R0, desc[UR36][R28.64] ;  /* 0x000000241c007981 */ /* 0x000ea2000c1e1900 */
[----:B-----5:R-:W-:-:S05]  /*1a50*/  IMAD.WIDE.U32 R24, R23, 0x4, R24 ;  /* 0x0000000417187825 */ /* 0x020fca00078e0018 */
[----:B------:R-:W2:Y:S01]  /*1a60*/  LDG.E R3, desc[UR36][R24.64] ;  /* 0x0000002418037981 */ /* 0x000ea2000c1e1900 */
[----:B------:R-:W-:Y:S01]  /*1a70*/  BSSY.RECONVERGENT B6, `(.L_x_231) ;  /* 0x000000f000067945 */ /* 0x000fe20003800200 */
[----:B--2---:R-:W-:-:S13]  /*1a80*/  ISETP.NE.AND P0, PT, R3, R0, PT ;  /* 0x000000000300720c */ /* 0x004fda0003f05270 */
        /* <DEDUP_REMOVED lines=11> */
.L_x_233:
[----:B------:R2:W5:Y:S01]  /*1b40*/  LDG.E R0, desc[UR36][R28.64] ;  /* 0x000000241c007981 */ /* 0x000562000c1e1900 */
[----:B------:R-:W-:-:S07]  /*1b50*/  IMAD.MOV.U32 R4, RZ, RZ, 0x1 ;  /* 0x00000001ff047424 */ /* 0x000fce00078e00ff */
.L_x_232:
[----:B------:R-:W-:Y:S05]  /*1b60*/  BSYNC.RECONVERGENT B6 ;  /* 0x0000000000067941 */ /* 0x000fea0003800200 */
.L_x_231:
        /* <DEDUP_REMOVED lines=14> */
.L_x_236:
[----:B------:R-:W-:-:S07]  /*1c50*/  IMAD.MOV.U32 R4, RZ, RZ, 0x1 ;  /* 0x00000001ff047424 */ /* 0x000fce00078e00ff */
.L_x_235:
[----:B------:R-:W-:Y:S05]  /*1c60*/  BSYNC.RECONVERGENT B6 ;  /* 0x0000000000067941 */ /* 0x000fea0003800200 */
.L_x_234:
[----:B------:R-:W-:-:S07]  /*1c70*/  VIADD R23, R23, 0x2 ;  /* 0x0000000217177836 */ /* 0x000fce0000000000 */
.L_x_230:
[----:B------:R-:W-:Y:S05]  /*1c80*/  BSYNC.RECONVERGENT B7 ;  /* 0x0000000000077941 */ /* 0x000fea0003800200 */
.L_x_229:
[----:B------:R-:W-:-:S04]  /*1c90*/  LOP3.LUT R22, R22, 0x1, RZ, 0xc0, !PT ;  /* 0x0000000116167812 */ /* 0x000fc800078ec0ff */
[----:B------:R-:W-:-:S13]  /*1ca0*/  ISETP.NE.U32.AND P0, PT, R22, 0x1, PT ;  /* 0x000000011600780c */ /* 0x000fda0003f05070 */
[----:B------:R-:W-:Y:S05]  /*1cb0*/  @P0 BRA `(.L_x_214) ;  /* 0x0000000000440947 */ /* 0x000fea0003800000 */
[----:B-12---:R-:W1:Y:S01]  /*1cc0*/  LDC.64 R6, c[0x0][0x388] ;  /* 0x0000e200ff067b82 */ /* 0x006e620000000a00 */
[----:B0--34-:R-:W2:Y:S01]  /*1cd0*/  LDG.E R29, desc[UR36][R28.64] ;  /* 0x000000241c1d7981 */ /* 0x019ea2000c1e1900 */
[----:B-1----:R-:W-:-:S05]  /*1ce0*/  IMAD.WIDE.U32 R6, R23, 0x4, R6 ;  /* 0x0000000417067825 */ /* 0x002fca00078e0006 */
[----:B------:R-:W2:Y:S02]  /*1cf0*/  LDG.E R0, desc[UR36][R6.64] ;  /* 0x0000002406007981 */ /* 0x000ea4000c1e1900 */
[----:B--2---:R-:W-:-:S13]  /*1d00*/  ISETP.NE.AND P0, PT, R0, R29, PT ;  /* 0x0000001d0000720c */ /* 0x004fda0003f05270 */
[----:B------:R-:W-:Y:S05]  /*1d10*/  @P0 BRA `(.L_x_214) ;  /* 0x00000000002c0947 */ /* 0x000fea0003800000 */
[----:B------:R-:W-:Y:S01]  /*1d20*/  MOV R3, 0x0 ;  /* 0x0000000000037802 */ /* 0x000fe20000000f00 */
[----:B------:R0:W-:Y:S01]  /*1d30*/  STL [R1], R0 ;  /* 0x0000000001007387 */ /* 0x0001e20000100800 */
[----:B------:R-:W1:Y:S01]  /*1d40*/  LDCU.64 UR4, c[0x4][0x88] ;  /* 0x01001100ff0477ac */ /* 0x000e620008000a00 */
[----:B------:R-:W-:Y:S01]  /*1d50*/  IMAD.MOV.U32 R6, RZ, RZ, R16 ;  /* 0x000000ffff067224 */ /* 0x000fe200078e0010 */
[----:B------:R0:W2:Y:S01]  /*1d60*/  LDC.64 R8, c[0x4][R3] ;  /* 0x0100000003087b82 */ /* 0x0000a20000000a00 */
[----:B------:R-:W-:Y:S02]  /*1d70*/  MOV R7, R2 ;  /* 0x0000000200077202 */ /* 0x000fe40000000f00 */
[----:B-1----:R-:W-:Y:S01]  /*1d80*/  MOV R4, UR4 ;  /* 0x0000000400047c02 */ /* 0x002fe20008000f00 */
[----:B0-----:R-:W-:-:S07]  /*1d90*/  IMAD.U32 R5, RZ, RZ, UR5 ;  /* 0x00000005ff057e24 */ /* 0x001fce000f8e00ff */
[----:B------:R-:W-:-:S07]  /*1da0*/  LEPC R20, `(.L_x_237) ;  /* 0x000000001014794e */ /* 0x000fce0000000000 */
[----:B--2---:R-:W-:Y:S05]  /*1db0*/  CALL.ABS.NOINC R8 ;  /* 0x0000000008007343 */ /* 0x004fea0003c00000 */
.L_x_237:
[----:B------:R-:W-:-:S07]  /*1dc0*/  IMAD.MOV.U32 R4, RZ, RZ, 0x1 ;  /* 0x00000001ff047424 */ /* 0x000fce00078e00ff */
.L_x_214:
[----:B------:R-:W-:Y:S05]  /*1dd0*/  BSYNC.RECONVERGENT B8 ;  /* 0x0000000000087941 */ /* 0x000fea0003800200 */
.L_x_213:
[----:B------:R-:W-:Y:S01]  /*1de0*/  ISETP.NE.AND P0, PT, R26, RZ, PT ;  /* 0x000000ff1a00720c */ /* 0x000fe20003f05270 */
[----:B------:R-:W-:Y:S01]  /*1df0*/  VIADD R17, R17, 0x1 ;  /* 0x0000000111117836 */ /* 0x000fe20000000000 */
[----:B------:R-:W-:-:S11]  /*1e00*/  IADD3 R19, PT, PT, R19, 0x1, RZ ;  /* 0x0000000113137810 */ /* 0x000fd60007ffe0ff */
[----:B------:R-:W-:Y:S05]  /*1e10*/  @P0 BRA `(.L_x_238) ;  /* 0xffffffe800f80947 */ /* 0x000fea000383ffff */
[----:B------:R-:W-:Y:S05]  /*1e20*/  BSYNC.RECONVERGENT B9 ;  /* 0x0000000000097941 */ /* 0x000fea0003800200 */
.L_x_184:
[----:B------:R-:W-:-:S13]  /*1e30*/  LOP3.LUT P0, RZ, R4, 0xff, RZ, 0xc0, !PT ;  /* 0x000000ff04ff7812 */ /* 0x000fda000780c0ff */
[----:B------:R-:W-:Y:S05]  /*1e40*/  @!P0 BRA `(.L_x_183) ;  /* 0x0000000000248947 */ /* 0x000fea0003800000 */
[----:B------:R-:W-:Y:S01]  /*1e50*/  MOV R0, 0x0 ;  /* 0x0000000000007802 */ /* 0x000fe20000000f00 */
[----:B------:R-:W5:Y:S01]  /*1e60*/  LDCU.64 UR4, c[0x4][0x90] ;  /* 0x01001200ff0477ac */ /* 0x000f620008000a00 */
[----:B-12---:R-:W-:Y:S02]  /*1e70*/  CS2R R6, SRZ ;  /* 0x0000000000067805 */ /* 0x006fe4000001ff00 */
[----:B------:R1:W2:Y:S01]  /*1e80*/  LDC.64 R2, c[0x4][R0] ;  /* 0x0100000000027b82 */ /* 0x0002a20000000a00 */
[----:B-----5:R-:W-:Y:S02]  /*1e90*/  IMAD.U32 R4, RZ, RZ, UR4 ;  /* 0x00000004ff047e24 */ /* 0x020fe4000f8e00ff */
[----:B-1----:R-:W-:-:S07]  /*1ea0*/  IMAD.U32 R5, RZ, RZ, UR5 ;  /* 0x00000005ff057e24 */ /* 0x002fce000f8e00ff */
[----:B------:R-:W-:-:S07]  /*1eb0*/  LEPC R20, `(.L_x_239) ;  /* 0x000000001014794e */ /* 0x000fce0000000000 */
[----:B0-234-:R-:W-:Y:S05]  /*1ec0*/  CALL.ABS.NOINC R2 ;  /* 0x0000000002007343 */ /* 0x01dfea0003c00000 */
.L_x_239:
[----:B------:R-:W-:Y:S05]  /*1ed0*/  EXIT ;  /* 0x000000000000794d */ /* 0x000fea0003800000 */
.L_x_183:
[----:B------:R-:W-:Y:S01]  /*1ee0*/  MOV R0, 0x0 ;  /* 0x0000000000007802 */ /* 0x000fe20000000f00 */
[----:B------:R-:W5:Y:S01]  /*1ef0*/  LDCU.64 UR4, c[0x4][0x98] ;  /* 0x01001300ff0477ac */ /* 0x000f620008000a00 */
[----:B-12-4-:R-:W-:Y:S02]  /*1f00*/  CS2R R6, SRZ ;  /* 0x0000000000067805 */ /* 0x016fe4000001ff00 */
[----:B------:R1:W2:Y:S01]  /*1f10*/  LDC.64 R2, c[0x4][R0] ;  /* 0x0100000000027b82 */ /* 0x0002a20000000a00 */
[----:B-----5:R-:W-:Y:S01]  /*1f20*/  MOV R4, UR4 ;  /* 0x0000000400047c02 */ /* 0x020fe20008000f00 */
[----:B-1----:R-:W-:-:S07]  /*1f30*/  IMAD.U32 R5, RZ, RZ, UR5 ;  /* 0x00000005ff057e24 */ /* 0x002fce000f8e00ff */
[----:B------:R-:W-:-:S07]  /*1f40*/  LEPC R20, `(.L_x_240) ;  /* 0x000000001014794e */ /* 0x000fce0000000000 */
[----:B0-23--:R-:W-:Y:S05]  /*1f50*/  CALL.ABS.NOINC R2 ;  /* 0x0000000002007343 */ /* 0x00dfea0003c00000 */
.L_x_240:
[----:B------:R-:W-:Y:S05]  /*1f60*/  EXIT ;  /* 0x000000000000794d */ /* 0x000fea0003800000 */
.L_x_241:
        /* <DEDUP_REMOVED lines=9> */
.L_x_274:


//--------------------- .text._Z15checkGridKernelPbi --------------------------
	.section	.text._Z15checkGridKernelPbi,"ax",@progbits
	.align	128
        .global         _Z15checkGridKernelPbi
        .type           _Z15checkGridKernelPbi,@function
        .size           _Z15checkGridKernelPbi,(.L_x_275 - _Z15checkGridKernelPbi)
        .other          _Z15checkGridKernelPbi,@"STO_CUDA_ENTRY STV_DEFAULT"
_Z15checkGridKernelPbi:
.text._Z15checkGridKernelPbi:
[----:B------:R-:W0:Y:S01]  /*0000*/  LDC R1, c[0x0][0x37c] ;  /* 0x0000df00ff017b82 */ /* 0x000e220000000800 */
[----:B------:R-:W1:Y:S07]  /*0010*/  S2R R3, SR_TID.X ;  /* 0x0000000000037919 */ /* 0x000e6e0000002100 */
[----:B------:R-:W1:Y:S01]  /*0020*/  S2UR UR5, SR_CTAID.X ;  /* 0x00000000000579c3 */ /* 0x000e620000002500 */
[----:B------:R-:W2:Y:S07]  /*0030*/  LDCU UR4, c[0x0][0x388] ;  /* 0x00007100ff0477ac */ /* 0x000eae0008000800 */
[----:B------:R-:W1:Y:S02]  /*0040*/  LDC R16, c[0x0][0x360] ;  /* 0x0000d800ff107b82 */ /* 0x000e640000000800 */
[----:B-1----:R-:W-:-:S05]  /*0050*/  IMAD R16, R16, UR5, R3 ;  /* 0x0000000510107c24 */ /* 0x002fca000f8e0203 */
[----:B--2---:R-:W-:-:S13]  /*0060*/  ISETP.GE.AND P0, PT, R16, UR4, PT ;  /* 0x0000000410007c0c */ /* 0x004fda000bf06270 */
[----:B0-----:R-:W-:Y:S05]  /*0070*/  @P0 EXIT ;  /* 0x000000000000094d */ /* 0x001fea0003800000 */
[----:B------:R-:W-:Y:S01]  /*0080*/  UIADD3 UR4, UPT, UPT, UR4, -0x1, URZ ;  /* 0xffffffff04047890 */ /* 0x000fe2000fffe0ff */
[----:B------:R-:W-:Y:S01]  /*0090*/  BSSY.RECONVERGENT B6, `(.L_x_242) ;  /* 0x000000c000067945 */ /* 0x000fe20003800200 */
[----:B------:R-:W0:Y:S04]  /*00a0*/  LDCU.64 UR36, c[0x0][0x358] ;  /* 0x00006b00ff2477ac */ /* 0x000e280008000a00 */
[----:B------:R-:W-:-:S13]  /*00b0*/  ISETP.NE.AND P0, PT, R16, UR4, PT ;  /* 0x0000000410007c0c */ /* 0x000fda000bf05270 */
[----:B------:R-:W-:Y:S05]  /*00c0*/  @P0 BRA `(.L_x_243) ;  /* 0x0000000000200947 */ /* 0x000fea0003800000 */
[----:B------:R-:W-:Y:S01]  /*00d0*/  MOV R0, 0x0 ;  /* 0x0000000000007802 */ /* 0x000fe20000000f00 */
[----:B------:R-:W1:Y:S01]  /*00e0*/  LDCU.64 UR4, c[0x4][0x78] ;  /* 0x01000f00ff0477ac */ /* 0x000e620008000a00 */
[----:B------:R-:W-:Y:S02]  /*00f0*/  CS2R R6, SRZ ;  /* 0x0000000000067805 */ /* 0x000fe4000001ff00 */
[----:B------:R2:W3:Y:S01]  /*0100*/  LDC.64 R2, c[0x4][R0] ;  /* 0x0100000000027b82 */ /* 0x0004e20000000a00 */
[----:B-1----:R-:W-:Y:S02]  /*0110*/  IMAD.U32 R4, RZ, RZ, UR4 ;  /* 0x00000004ff047e24 */ /* 0x002fe4000f8e00ff */
[----:B--2---:R-:W-:-:S07]  /*0120*/  IMAD.U32 R5, RZ, RZ, UR5 ;  /* 0x00000005ff057e24 */ /* 0x004fce000f8e00ff */
[----:B------:R-:W-:-:S07]  /*0130*/  LEPC R20, `(.L_x_243) ;  /* 0x000000001014794e */ /* 0x000fce0000000000 */
[----:B0--3--:R-:W-:Y:S05]  /*0140*/  CALL.ABS.NOINC R2 ;  /* 0x0000000002007343 */ /* 0x009fea0003c00000 */
.L_x_243:
[----:B0-----:R-:W-:Y:S05]  /*0150*/  BSYNC.RECONVERGENT B6 ;  /* 0x0000000000067941 */ /* 0x001fea0003800200 */
.L_x_242:
[----:B------:R-:W0:Y:S02]  /*0160*/  LDCU.64 UR4, c[0x0][0x380] ;  /* 0x00007000ff0477ac */ /* 0x000e240008000a00 */
[----:B0-----:R-:W-:-:S04]  /*0170*/  IADD3 R2, P0, PT, R16, UR4, RZ ;  /* 0x0000000410027c10 */ /* 0x001fc8000ff1e0ff */
[----:B------:R-:W-:-:S05]  /*0180*/  LEA.HI.X.SX32 R3, R16, UR5, 0x1, P0 ;  /* 0x0000000510037c11 */ /* 0x000fca00080f0eff */
[----:B------:R-:W2:Y:S02]  /*0190*/  LDG.E.U8 R2, desc[UR36][R2.64] ;  /* 0x0000002402027981 */ /* 0x000ea4000c1e1100 */
[----:B--2---:R-:W-:-:S13]  /*01a0*/  ISETP.GE.U32.AND P0, PT, R2, 0x2, PT ;  /* 0x000000020200780c */ /* 0x004fda0003f06070 */
[----:B------:R-:W-:Y:S05]  /*01b0*/  @!P0 EXIT ;  /* 0x000000000000894d */ /* 0x000fea0003800000 */
        /* <DEDUP_REMOVED lines=8> */
.L_x_244:
[----:B------:R-:W-:Y:S05]  /*0240*/  EXIT ;  /* 0x000000000000794d */ /* 0x000fea0003800000 */
.L_x_245:
        /* <DEDUP_REMOVED lines=11> */
.L_x_275:


//--------------------- .text._Z22generateRandomPcKernelP5PointiP17curandStateXORWOWiii --------------------------
	.section	.text._Z22generateRandomPcKernelP5PointiP17curandStateXORWOWiii,"ax",@progbits
	.align	128
        .global         _Z22generateRandomPcKernelP5PointiP17curandStateXORWOWiii
        .type           _Z22generateRandomPcKernelP5PointiP17curandStateXORWOWiii,@function
        .size           _Z22generateRandomPcKernelP5PointiP17curandStateXORWOWiii,(.L_x_276 - _Z22generateRandomPcKernelP5PointiP17curandStateXORWOWiii)
        .other          _Z22generateRandomPcKernelP5PointiP17curandStateXORWOWiii,@"STO_CUDA_ENTRY STV_DEFAULT"
_Z22generateRandomPcKernelP5PointiP17curandStateXORWOWiii:
.text._Z22generateRandomPcKernelP5PointiP17curandStateXORWOWiii:
        /* <DEDUP_REMOVED lines=21> */
.L_x_247:
[----:B0-----:R-:W-:Y:S05]  /*0150*/  BSYNC.RECONVERGENT B6 ;  /* 0x0000000000067941 */ /* 0x001fea0003800200 */
.L_x_246:
[----:B------:R-:W-:Y:S01]  /*0160*/  CS2R R2, SR_CLOCKLO ;  /* 0x0000000000027805 */ /* 0x000fe20000015000 */
[----:B------:R-:W0:Y:S05]  /*0170*/  LDC.64 R4, c[0x0][0x390] ;  /* 0x0000e400ff047b82 */ /* 0x000e2a0000000a00 */
[----:B------:R-:W-:Y:S01]  /*0180*/  LOP3.LUT R0, R2, 0xaad26b49, RZ, 0x3c, !PT ;  /* 0xaad26b4902007812 */ /* 0x000fe200078e3cff */
[----:B------:R-:W-:Y:S01]  /*0190*/  BSSY.RECONVERGENT B0, `(.L_x_248) ;  /* 0x00000e6000007945 */ /* 0x000fe20003800200 */
[----:B------:R-:W-:Y:S02]  /*01a0*/  LOP3.LUT R2, R3, 0xf7dcefdd, RZ, 0x3c, !PT ;  /* 0xf7dcefdd03027812 */ /* 0x000fe400078e3cff */
[----:B------:R-:W-:Y:S01]  /*01b0*/  ISETP.NE.AND P0, PT, R16, RZ, PT ;  /* 0x000000ff1000720c */ /* 0x000fe20003f05270 */
[----:B------:R-:W-:Y:S01]  /*01c0*/  IMAD R0, R0, 0x4182bed5, RZ ;  /* 0x4182bed500007824 */ /* 0x000fe200078e02ff */
[----:B------:R-:W-:Y:S01]  /*01d0*/  SHF.R.S32.HI R17, RZ, 0x1f, R16 ;  /* 0x0000001fff117819 */ /* 0x000fe20000011410 */
[----:B------:R-:W-:-:S03]  /*01e0*/  IMAD R7, R2, -0x658354e5, RZ ;  /* 0x9a7cab1b02077824 */ /* 0x000fc600078e02ff */
[C---:B------:R-:W-:Y:S01]  /*01f0*/  LOP3.LUT R8, R0.reuse, 0x159a55e5, RZ, 0x3c, !PT ;  /* 0x159a55e500087812 */ /* 0x040fe200078e3cff */
[----:B------:R-:W-:Y:S02]  /*0200*/  IMAD.IADD R10, R0, 0x1, R7 ;  /* 0x00000001000a7824 */ /* 0x000fe400078e0207 */
[C---:B------:R-:W-:Y:S02]  /*0210*/  VIADD R9, R7.reuse, 0x1f123bb5 ;  /* 0x1f123bb507097836 */ /* 0x040fe40000000000 */
[----:B------:R-:W-:Y:S02]  /*0220*/  VIADD R6, R10, 0x64f0c9 ;  /* 0x0064f0c90a067836 */ /* 0x000fe40000000000 */
[----:B0-----:R-:W-:Y:S01]  /*0230*/  IMAD.WIDE R2, R16, 0x30, R4 ;  /* 0x0000003010027825 */ /* 0x001fe200078e0204 */
[----:B------:R-:W-:-:S03]  /*0240*/  LOP3.LUT R4, R7, 0x5491333, RZ, 0x3c, !PT ;  /* 0x0549133307047812 */ /* 0x000fc600078e3cff */
[C---:B------:R-:W-:Y:S01]  /*0250*/  VIADD R7, R0.reuse, 0x75bcd15 ;  /* 0x075bcd1500077836 */ /* 0x040fe20000000000 */
[----:B------:R0:W-:Y:S01]  /*0260*/  STG.E.64 desc[UR36][R2.64+0x8], R8 ;  /* 0x0000080802007986 */ /* 0x0001e2000c101b24 */
[----:B------:R-:W-:-:S03]  /*0270*/  VIADD R5, R0, 0x583f19 ;  /* 0x00583f1900057836 */ /* 0x000fc60000000000 */
[----:B------:R0:W-:Y:S04]  /*0280*/  STG.E.64 desc[UR36][R2.64], R6 ;  /* 0x0000000602007986 */ /* 0x0001e8000c101b24 */
[----:B------:R0:W-:Y:S01]  /*0290*/  STG.E.64 desc[UR36][R2.64+0x10], R4 ;  /* 0x0000100402007986 */ /* 0x0001e2000c101b24 */
[----:B------:R-:W-:Y:S05]  /*02a0*/  @!P0 BRA `(.L_x_249) ;  /* 0x0000000c00508947 */ /* 0x000fea0003800000 */
[----:B------:R-:W-:Y:S02]  /*02b0*/  IMAD.MOV.U32 R0, RZ, RZ, RZ ;  /* 0x000000ffff007224 */ /* 0x000fe400078e00ff */
[----:B0-----:R-:W-:Y:S02]  /*02c0*/  IMAD.MOV.U32 R6, RZ, RZ, R16 ;  /* 0x000000ffff067224 */ /* 0x001fe400078e0010 */
[----:B------:R-:W-:-:S07]  /*02d0*/  IMAD.MOV.U32 R11, RZ, RZ, R17 ;  /* 0x000000ffff0b7224 */ /* 0x000fce00078e0011 */
.L_x_257:
[----:B------:R-:W-:Y:S01]  /*02e0*/  LOP3.LUT R18, R6, 0x3, RZ, 0xc0, !PT ;  /* 0x0000000306127812 */ /* 0x000fe200078ec0ff */
[----:B------:R-:W-:Y:S03]  /*02f0*/  BSSY.RECONVERGENT B1, `(.L_x_250) ;  /* 0x00000c9000017945 */ /* 0x000fe60003800200 */
[----:B------:R-:W-:-:S04]  /*0300*/  ISETP.NE.U32.AND P0, PT, R18, RZ, PT ;  /* 0x000000ff1200720c */ /* 0x000fc80003f05070 */
[----:B------:R-:W-:-:S13]  /*0310*/  ISETP.NE.AND.EX P0, PT, RZ, RZ, PT, P0 ;  /* 0x000000ffff00720c */ /* 0x000fda0003f05300 */
[----:B0-----:R-:W-:Y:S05]  /*0320*/  @!P0 BRA `(.L_x_251) ;  /* 0x0000000c00148947 */ /* 0x001fea0003800000 */
[----:B------:R-:W0:Y:S01]  /*0330*/  LDC.64 R12, c[0x4][0x8] ;  /* 0x01000200ff0c7b82 */ /* 0x000e220000000a00 */
[----:B------:R-:W-:Y:S02]  /*0340*/  IMAD.MOV.U32 R19, RZ, RZ, RZ ;  /* 0x000000ffff137224 */ /* 0x000fe400078e00ff */
[----:B0-----:R-:W-:-:S07]  /*0350*/  IMAD.WIDE.U32 R12, R0, 0xc80, R12 ;  /* 0x00000c80000c7825 */ /* 0x001fce00078e000c */
.L_x_256:
[----:B------:R-:W-:Y:S01]  /*0360*/  BSSY.RECONVERGENT B2, `(.L_x_252) ;  /* 0x00000bb000027945 */ /* 0x000fe20003800200 */
[----:B------:R-:W-:Y:S01]  /*0370*/  IMAD.MOV.U32 R21, RZ, RZ, RZ ;  /* 0x000000ffff157224 */ /* 0x000fe200078e00ff */
[----:B0-----:R-:W-:Y:S02]  /*0380*/  CS2R R4, SRZ ;  /* 0x0000000000047805 */ /* 0x001fe4000001ff00 */
[----:B------:R-:W-:Y:S01]  /*0390*/  CS2R R8, SRZ ;  /* 0x0000000000087805 */ /* 0x000fe2000001ff00 */
[----:B------:R-:W-:-:S07]  /*03a0*/  IMAD.MOV.U32 R7, RZ, RZ, RZ ;  /* 0x000000ffff077224 */ /* 0x000fce00078e00ff */
.L_x_255:
[----:B------:R-:W-:-:S05]  /*03b0*/  IMAD.WIDE.U32 R14, R21, 0x4, R2 ;  /* 0x00000004150e7825 */ /* 0x000fca00078e0002 */
[----:B------:R0:W5:Y:S01]  /*03c0*/  LDG.E R20, desc[UR36][R14.64+0x4] ;  /* 0x000004240e147981 */ /* 0x000162000c1e1900 */
[----:B------:R-:W-:Y:S01]  /*03d0*/  BSSY.RECONVERGENT B3, `(.L_x_253) ;  /* 0x00000b0000037945 */ /* 0x000fe20003800200 */
[----:B------:R-:W-:Y:S02]  /*03e0*/  IMAD.SHL.U32 R22, R21, 0x20, RZ ;  /* 0x0000002015167824 */ /* 0x000fe400078e00ff */
[----:B------:R-:W-:-:S07]  /*03f0*/  IMAD.MOV.U32 R23, RZ, RZ, RZ ;  /* 0x000000ffff177224 */ /* 0x000fce00078e00ff */
.L_x_254:
[----:B-----5:R-:W-:Y:S01]  /*0400*/  SHF.R.U32.HI R27, RZ, R23, R20 ;  /* 0x00000017ff1b7219 */ /* 0x020fe20000011614 */
[----:B0-----:R-:W-:-:S03]  /*0410*/  IMAD.IADD R14, R22, 0x1, R23 ;  /* 0x00000001160e7824 */ /* 0x001fc600078e0217 */
[----:B------:R-:W-:-:S04]  /*0420*/  LOP3.LUT R15, R27, 0x1, RZ, 0xc0, !PT ;  /* 0x000000011b0f7812 */ /* 0x000fc800078ec0ff */
[----:B------:R-:W-:Y:S01]  /*0430*/  ISETP.NE.U32.AND P0, PT, R15, 0x1, PT ;  /* 0x000000010f00780c */ /* 0x000fe20003f05070 */
[----:B------:R-:W-:-:S04]  /*0440*/  IMAD R15, R14, 0x5, RZ ;  /* 0x000000050e0f7824 */ /* 0x000fc800078e02ff */
[----:B------:R-:W-:-:S08]  /*0450*/  IMAD.WIDE.U32 R14, R15, 0x4, R12 ;  /* 0x000000040f0e7825 */ /* 0x000fd000078e000c */
[----:B------:R-:W2:Y:S04]  /*0460*/  @!P0 LDG.E R24, desc[UR36][R14.64] ;  /* 0x000000240e188981 */ /* 0x000ea8000c1e1900 */
[----:B------:R-:W3:Y:S04]  /*0470*/  @!P0 LDG.E R26, desc[UR36][R14.64+0x8] ;  /* 0x000008240e1a8981 */ /* 0x000ee8000c1e1900 */
[----:B------:R-:W4:Y:S01]  /*0480*/  @!P0 LDG.E R25, desc[UR36][R14.64+0x4] ;  /* 0x000004240e198981 */ /* 0x000f22000c1e1900 */
[----:B------:R-:W-:-:S03]  /*0490*/  R2P PR, R27, 0x7e ;  /* 0x0000007e1b007804 */ /* 0x000fc60000000000 */
[----:B------:R-:W4:Y:S10]  /*04a0*/  @!P0 LDG.E R29, desc[UR36][R14.64+0xc] ;  /* 0x00000c240e1d8981 */ /* 0x000f34000c1e1900 */
[----:B------:R-:W4:Y:S01]  /*04b0*/  @P2 LDG.E R28, desc[UR36][R14.64+0x38] ;  /* 0x000038240e1c2981 */ /* 0x000f22000c1e1900 */
[----:B--2---:R-:W-:-:S03]  /*04c0*/  @!P0 LOP3.LUT R7, R7, R24, RZ, 0x3c, !PT ;  /* 0x0000001807078212 */ /* 0x004fc600078e3cff */
[----:B------:R-:W2:Y:S01]  /*04d0*/  @!P0 LDG.E R24, desc[UR36][R14.64+0x10] ;  /* 0x000010240e188981 */ /* 0x000ea2000c1e1900 */
[----:B---3--:R-:W-:-:S03]  /*04e0*/  @!P0 LOP3.LUT R9, R9, R26, RZ, 0x3c, !PT ;  /* 0x0000001a09098212 */ /* 0x008fc600078e3cff */
[----:B------:R-:W3:Y:S01]  /*04f0*/  @P1 LDG.E R26, desc[UR36][R14.64+0x24] ;  /* 0x000024240e1a1981 */ /* 0x000ee2000c1e1900 */
[----:B----4-:R-:W-:-:S03]  /*0500*/  @!P0 LOP3.LUT R8, R8, R25, RZ, 0x3c, !PT ;  /* 0x0000001908088212 */ /* 0x010fc600078e3cff */
[----:B------:R-:W4:Y:S01]  /*0510*/  @P3 LDG.E R25, desc[UR36][R14.64+0x4c] ;  /* 0x00004c240e193981 */ /* 0x000f22000c1e1900 */
[----:B--2---:R-:W-:-:S03]  /*0520*/  @!P0 LOP3.LUT R5, R5, R24, RZ, 0x3c, !PT ;  /* 0x0000001805058212 */ /* 0x004fc600078e3cff */
[----:B------:R-:W2:Y:S01]  /*0530*/  @P1 LDG.E R24, desc[UR36][R14.64+0x14] ;  /* 0x000014240e181981 */ /* 0x000ea2000c1e1900 */
[----:B---3--:R-:W-:-:S03]  /*0540*/  @P1 LOP3.LUT R5, R5, R26, RZ, 0x3c, !PT ;  /* 0x0000001a05051212 */ /* 0x008fc600078e3cff */
[----:B------:R-:W3:Y:S01]  /*0550*/  @P4 LDG.E R26, desc[UR36][R14.64+0x60] ;  /* 0x000060240e1a4981 */ /* 0x000ee2000c1e1900 */
[----:B------:R-:W-:-:S03]  /*0560*/  @P2 LOP3.LUT R5, R5, R28, RZ, 0x3c, !PT ;  /* 0x0000001c05052212 */ /* 0x000fc600078e3cff */
[----:B------:R-:W2:Y:S01]  /*0570*/  @P5 LDG.E R28, desc[UR36][R14.64+0x74] ;  /* 0x000074240e1c5981 */ /* 0x000ea2000c1e1900 */
[----:B----4-:R-:W-:-:S03]  /*0580*/  @P3 LOP3.LUT R5, R5, R25, RZ, 0x3c, !PT ;  /* 0x0000001905053212 */ /* 0x010fc600078e3cff */
[----:B------:R-:W4:Y:S01]  /*0590*/  @P6 LDG.E R25, desc[UR36][R14.64+0x88] ;  /* 0x000088240e196981 */ /* 0x000f22000c1e1900 */
[----:B------:R-:W-:-:S03]  /*05a0*/  @!P0 LOP3.LUT R4, R4, R29, RZ, 0x3c, !PT ;  /* 0x0000001d04048212 */ /* 0x000fc600078e3cff */
[----:B------:R-:W4:Y:S01]  /*05b0*/  @P1 LDG.E R29, desc[UR36][R14.64+0x20] ;  /* 0x000020240e1d1981 */ /* 0x000f22000c1e1900 */
[----:B---3--:R-:W-:Y:S02]  /*05c0*/  @P4 LOP3.LUT R5, R5, R26, RZ, 0x3c, !PT ;  /* 0x0000001a05054212 */ /* 0x008fe400078e3cff */
[----:B--2---:R-:W-:Y:S01]  /*05d0*/  @P1 LOP3.LUT R7, R7, R24, RZ, 0x3c, !PT ;  /* 0x0000001807071212 */ /* 0x004fe200078e3cff */
[----:B------:R-:W2:Y:S01]  /*05e0*/  @P2 LDG.E R26, desc[UR36][R14.64+0x28] ;  /* 0x000028240e1a2981 */ /* 0x000ea2000c1e1900 */
[----:B------:R-:W-:-:S03]  /*05f0*/  @P5 LOP3.LUT R5, R5, R28, RZ, 0x3c, !PT ;  /* 0x0000001c05055212 */ /* 0x000fc600078e3cff */
[----:B------:R-:W3:Y:S01]  /*0600*/  @P1 LDG.E R24, desc[UR36][R14.64+0x1c] ;  /* 0x00001c240e181981 */ /* 0x000ee2000c1e1900 */
[----:B----4-:R-:W-:-:S03]  /*0610*/  @P6 LOP3.LUT R5, R5, R25, RZ, 0x3c, !PT ;  /* 0x0000001905056212 */ /* 0x010fc600078e3cff */
[----:B------:R-:W4:Y:S01]  /*0620*/  @P1 LDG.E R25, desc[UR36][R14.64+0x18] ;  /* 0x000018240e191981 */ /* 0x000f22000c1e1900 */
[----:B------:R-:W-:-:S03]  /*0630*/  @P1 LOP3.LUT R4, R4, R29, RZ, 0x3c, !PT ;  /* 0x0000001d04041212 */ /* 0x000fc600078e3cff */
[----:B------:R-:W4:Y:S01]  /*0640*/  @P2 LDG.E R29, desc[UR36][R14.64+0x34] ;  /* 0x000034240e1d2981 */ /* 0x000f22000c1e1900 */
[----:B--2---:R-:W-:-:S03]  /*0650*/  @P2 LOP3.LUT R7, R7, R26, RZ, 0x3c, !PT ;  /* 0x0000001a07072212 */ /* 0x004fc600078e3cff */
[----:B------:R-:W2:Y:S01]  /*0660*/  @P3 LDG.E R26, desc[UR36][R14.64+0x3c] ;  /* 0x00003c240e1a3981 */ /* 0x000ea2000c1e1900 */
[----:B---3--:R-:W-:-:S03]  /*0670*/  @P1 LOP3.LUT R9, R9, R24, RZ, 0x3c, !PT ;  /* 0x0000001809091212 */ /* 0x008fc600078e3cff */
        /* <DEDUP_REMOVED lines=27> */
[----:B------:R-:W-:Y:S02]  /*0830*/  LOP3.LUT P0, RZ, R27, 0x80, RZ, 0xc0, !PT ;  /* 0x000000801bff7812 */ /* 0x000fe4000780c0ff */
[----:B------:R-:W-:Y:S02]  /*0840*/  @P5 LOP3.LUT R4, R4, R29, RZ, 0x3c, !PT ;  /* 0x0000001d04045212 */ /* 0x000fe400078e3cff */
[----:B------:R-:W4:Y:S01]  /*0850*/  @P6 LDG.E R29, desc[UR36][R14.64+0x84] ;  /* 0x000084240e1d6981 */ /* 0x000f22000c1e1900 */
[----:B--2---:R-:W-:-:S08]  /*0860*/  @P6 LOP3.LUT R7, R7, R26, RZ, 0x3c, !PT ;  /* 0x0000001a07076212 */ /* 0x004fd000078e3cff */
        /* <DEDUP_REMOVED lines=13> */
[----:B------:R-:W-:Y:S02]  /*0940*/  @P0 LOP3.LUT R4, R4, R29, RZ, 0x3c, !PT ;  /* 0x0000001d04040212 */ /* 0x000fe400078e3cff */
[----:B--2---:R-:W-:Y:S02]  /*0950*/  @P0 LOP3.LUT R5, R5, R26, RZ, 0x3c, !PT ;  /* 0x0000001a05050212 */ /* 0x004fe400078e3cff */
[----:B---3--:R-:W-:Y:S02]  /*0960*/  @P0 LOP3.LUT R9, R9, R24, RZ, 0x3c, !PT ;  /* 0x0000001809090212 */ /* 0x008fe400078e3cff */
[----:B----4-:R-:W-:Y:S02]  /*0970*/  @P0 LOP3.LUT R8, R8, R25, RZ, 0x3c, !PT ;  /* 0x0000001908080212 */ /* 0x010fe400078e3cff */
[----:B------:R-:W-:-:S13]  /*0980*/  R2P PR, R27.B1, 0x7f ;  /* 0x0000007f1b007804 */ /* 0x000fda0000001000 */
[----:B------:R-:W2:Y:S04]  /*0990*/  @P0 LDG.E R24, desc[UR36][R14.64+0xa0] ;  /* 0x0000a0240e180981 */ /* 0x000ea8000c1e1900 */
[----:B------:R-:W3:Y:S04]  /*09a0*/  @P0 LDG.E R25, desc[UR36][R14.64+0xa4] ;  /* 0x0000a4240e190981 */ /* 0x000ee8000c1e1900 */
[----:B------:R-:W4:Y:S04]  /*09b0*/  @P0 LDG.E R26, desc[UR36][R14.64+0xb0] ;  /* 0x0000b0240e1a0981 */ /* 0x000f28000c1e1900 */
[----:B------:R-:W4:Y:S04]  /*09c0*/  @P0 LDG.E R29, desc[UR36][R14.64+0xac] ;  /* 0x0000ac240e1d0981 */ /* 0x000f28000c1e1900 */
[----:B------:R-:W4:Y:S01]  /*09d0*/  @P3 LDG.E R28, desc[UR36][R14.64+0xdc] ;  /* 0x0000dc240e1c3981 */ /* 0x000f22000c1e1900 */
[----:B--2---:R-:W-:-:S03]  /*09e0*/  @P0 LOP3.LUT R7, R7, R24, RZ, 0x3c, !PT ;  /* 0x0000001807070212 */ /* 0x004fc600078e3cff */
[----:B------:R-:W2:Y:S01]  /*09f0*/  @P0 LDG.E R24, desc[UR36][R14.64+0xa8] ;  /* 0x0000a8240e180981 */ /* 0x000ea2000c1e1900 */
[----:B---3--:R-:W-:-:S03]  /*0a00*/  @P0 LOP3.LUT R8, R8, R25, RZ, 0x3c, !PT ;  /* 0x0000001908080212 */ /* 0x008fc600078e3cff */
[----:B------:R-:W3:Y:S01]  /*0a10*/  @P1 LDG.E R25, desc[UR36][R14.64+0xb8] ;  /* 0x0000b8240e191981 */ /* 0x000ee2000c1e1900 */
[----:B----4-:R-:W-:-:S03]  /*0a20*/  @P0 LOP3.LUT R5, R5, R26, RZ, 0x3c, !PT ;  /* 0x0000001a05050212 */ /* 0x010fc600078e3cff */
        /* <DEDUP_REMOVED lines=9> */
[----:B------:R-:W-:-:S04]  /*0ac0*/  @P0 LOP3.LUT R4, R4, R29, RZ, 0x3c, !PT ;  /* 0x0000001d04040212 */ /* 0x000fc800078e3cff */
[----:B---3--:R-:W-:Y:S02]  /*0ad0*/  @P1 LOP3.LUT R4, R4, R25, RZ, 0x3c, !PT ;  /* 0x0000001904041212 */ /* 0x008fe400078e3cff */
[----:B----4-:R-:W-:Y:S01]  /*0ae0*/  @P2 LOP3.LUT R7, R7, R26, RZ, 0x3c, !PT ;  /* 0x0000001a07072212 */ /* 0x010fe200078e3cff */
[----:B------:R-:W3:Y:S04]  /*0af0*/  @P2 LDG.E R25, desc[UR36][R14.64+0xd4] ;  /* 0x0000d4240e192981 */ /* 0x000ee8000c1e1900 */
[----:B------:R-:W4:Y:S01]  /*0b00*/  @P2 LDG.E R26, desc[UR36][R14.64+0xd8] ;  /* 0x0000d8240e1a2981 */ /* 0x000f22000c1e1900 */
[----:B--2---:R-:W-:-:S03]  /*0b10*/  @P1 LOP3.LUT R5, R5, R24, RZ, 0x3c, !PT ;  /* 0x0000001805051212 */ /* 0x004fc600078e3cff */
[----:B------:R-:W2:Y:S01]  /*0b20*/  @P2 LDG.E R24, desc[UR36][R14.64+0xd0] ;  /* 0x0000d0240e182981 */ /* 0x000ea2000c1e1900 */
[----:B------:R-:W-:-:S03]  /*0b30*/  LOP3.LUT P0, RZ, R27, 0x8000, RZ, 0xc0, !PT ;  /* 0x000080001bff7812 */ /* 0x000fc6000780c0ff */
[----:B------:R-:W2:Y:S01]  /*0b40*/  @P2 LDG.E R27, desc[UR36][R14.64+0xcc] ;  /* 0x0000cc240e1b2981 */ /* 0x000ea2000c1e1900 */
[----:B---3--:R-:W-:-:S03]  /*0b50*/  @P2 LOP3.LUT R4, R4, R25, RZ, 0x3c, !PT ;  /* 0x0000001904042212 */ /* 0x008fc600078e3cff */
[----:B------:R-:W3:Y:S01]  /*0b60*/  @P3 LDG.E R25, desc[UR36][R14.64+0xe0] ;  /* 0x0000e0240e193981 */ /* 0x000ee2000c1e1900 */
[----:B----4-:R-:W-:-:S03]  /*0b70*/  @P2 LOP3.LUT R5, R5, R26, RZ, 0x3c, !PT ;  /* 0x0000001a05052212 */ /* 0x010fc600078e3cff */
[----:B------:R-:W4:Y:S01]  /*0b80*/  @P3 LDG.E R26, desc[UR36][R14.64+0xec] ;  /* 0x0000ec240e1a3981 */ /* 0x000f22000c1e1900 */
[----:B--2---:R-:W-:-:S03]  /*0b90*/  @P2 LOP3.LUT R9, R9, R24, RZ, 0x3c, !PT ;  /* 0x0000001809092212 */ /* 0x004fc600078e3cff */
[----:B------:R-:W2:Y:S01]  /*0ba0*/  @P3 LDG.E R24, desc[UR36][R14.64+0xe4] ;  /* 0x0000e4240e183981 */ /* 0x000ea2000c1e1900 */
[----:B------:R-:W-:Y:S02]  /*0bb0*/  @P2 LOP3.LUT R8, R8, R27, RZ, 0x3c, !PT ;  /* 0x0000001b08082212 */ /* 0x000fe400078e3cff */
[----:B------:R-:W-:Y:S01]  /*0bc0*/  @P3 LOP3.LUT R7, R7, R28, RZ, 0x3c, !PT ;  /* 0x0000001c07073212 */ /* 0x000fe200078e3cff */
[----:B------:R-:W2:Y:S01]  /*0bd0*/  @P3 LDG.E R27, desc[UR36][R14.64+0xe8] ;  /* 0x0000e8240e1b3981 */ /* 0x000ea2000c1e1900 */
[----:B---3--:R-:W-:-:S03]  /*0be0*/  @P3 LOP3.LUT R8, R8, R25, RZ, 0x3c, !PT ;  /* 0x0000001908083212 */ /* 0x008fc600078e3cff */
[----:B------:R-:W3:Y:S01]  /*0bf0*/  @P4 LDG.E R25, desc[UR36][R14.64+0xf4] ;  /* 0x0000f4240e194981 */ /* 0x000ee2000c1e1900 */
[----:B----4-:R-:W-:-:S03]  /*0c00*/  @P3 LOP3.LUT R5, R5, R26, RZ, 0x3c, !PT ;  /* 0x0000001a05053212 */ /* 0x010fc600078e3cff */
        /* <DEDUP_REMOVED lines=10> */
[----:B------:R-:W-:-:S03]  /*0cb0*/  @P3 LOP3.LUT R4, R4, R27, RZ, 0x3c, !PT ;  /* 0x0000001b04043212 */ /* 0x000fc600078e3cff */
        /* <DEDUP_REMOVED lines=23> */
[----:B------:R-:W-:Y:S01]  /*0e30*/  VIADD R23, R23, 0x10 ;  /* 0x0000001017177836 */ /* 0x000fe20000000000 */
[----:B--2---:R-:W-:Y:S02]  /*0e40*/  @P6 LOP3.LUT R9, R9, R24, RZ, 0x3c, !PT ;  /* 0x0000001809096212 */ /* 0x004fe400078e3cff */
[----:B------:R-:W2:Y:S02]  /*0e50*/  @P0 LDG.E R24, desc[UR36][R14.64+0x134] ;  /* 0x000134240e180981 */ /* 0x000ea4000c1e1900 */
[----:B------:R-:W-:-:S02]  /*0e60*/  ISETP.NE.AND P1, PT, R23, 0x20, PT ;  /* 0x000000201700780c */ /* 0x000fc40003f25270 */
[----:B------:R-:W-:Y:S02]  /*0e70*/  @P0 LOP3.LUT R7, R7, R28, RZ, 0x3c, !PT ;  /* 0x0000001c07070212 */ /* 0x000fe400078e3cff */
[----:B---3--:R-:W-:Y:S02]  /*0e80*/  @P0 LOP3.LUT R4, R4, R27, RZ, 0x3c, !PT ;  /* 0x0000001b04040212 */ /* 0x008fe400078e3cff */
[----:B----4-:R-:W-:Y:S02]  /*0e90*/  @P0 LOP3.LUT R8, R8, R25, RZ, 0x3c, !PT ;  /* 0x0000001908080212 */ /* 0x010fe400078e3cff */
[----:B------:R-:W-:Y:S02]  /*0ea0*/  @P0 LOP3.LUT R5, R5, R26, RZ, 0x3c, !PT ;  /* 0x0000001a05050212 */ /* 0x000fe400078e3cff */
[----:B--2---:R-:W-:-:S03]  /*0eb0*/  @P0 LOP3.LUT R9, R9, R24, RZ, 0x3c, !PT ;  /* 0x0000001809090212 */ /* 0x004fc600078e3cff */
[----:B------:R-:W-:Y:S05]  /*0ec0*/  @P1 BRA `(.L_x_254) ;  /* 0xfffffff4004c1947 */ /* 0x000fea000383ffff */
[----:B------:R-:W-:Y:S05]  /*0ed0*/  BSYNC.RECONVERGENT B3 ;  /* 0x0000000000037941 */ /* 0x000fea0003800200 */
.L_x_253:
[----:B------:R-:W-:-:S05]  /*0ee0*/  VIADD R21, R21, 0x1 ;  /* 0x0000000115157836 */ /* 0x000fca0000000000 */
[----:B------:R-:W-:-:S13]  /*0ef0*/  ISETP.NE.AND P0, PT, R21, 0x5, PT ;  /* 0x000000051500780c */ /* 0x000fda0003f05270 */
[----:B------:R-:W-:Y:S05]  /*0f00*/  @P0 BRA `(.L_x_255) ;  /* 0xfffffff400280947 */ /* 0x000fea000383ffff */
[----:B------:R-:W-:Y:S05]  /*0f10*/  BSYNC.RECONVERGENT B2 ;  /* 0x0000000000027941 */ /* 0x000fea0003800200 */
.L_x_252:
[----:B------:R0:W-:Y:S01]  /*0f20*/  STG.E desc[UR36][R2.64+0x4], R7 ;  /* 0x0000040702007986 */ /* 0x0001e2000c101924 */
[----:B------:R-:W-:-:S03]  /*0f30*/  VIADD R19, R19, 0x1 ;  /* 0x0000000113137836 */ /* 0x000fc60000000000 */
[----:B------:R0:W-:Y:S02]  /*0f40*/  STG.E.64 desc[UR36][R2.64+0x8], R8 ;  /* 0x0000080802007986 */ /* 0x0001e4000c101b24 */
[----:B------:R-:W-:Y:S02]  /*0f50*/  ISETP.GE.U32.AND P0, PT, R19, R18, PT ;  /* 0x000000121300720c */ /* 0x000fe40003f06070 */
[----:B------:R0:W-:Y:S11]  /*0f60*/  STG.E.64 desc[UR36][R2.64+0x10], R4 ;  /* 0x0000100402007986 */ /* 0x0001f6000c101b24 */
[----:B------:R-:W-:Y:S05]  /*0f70*/  @!P0 BRA `(.L_x_256) ;  /* 0xfffffff000f88947 */ /* 0x000fea000383ffff */
.L_x_251:
[----:B------:R-:W-:Y:S05]  /*0f80*/  BSYNC.RECONVERGENT B1 ;  /* 0x0000000000017941 */ /* 0x000fea0003800200 */
.L_x_250:
[----:B------:R-:W-:Y:S01]  /*0f90*/  ISETP.GT.U32.AND P0, PT, R6, 0x3, PT ;  /* 0x000000030600780c */ /* 0x000fe20003f04070 */
[----:B------:R-:W-:Y:S01]  /*0fa0*/  VIADD R0, R0, 0x1 ;  /* 0x0000000100007836 */ /* 0x000fe20000000000 */
[--C-:B------:R-:W-:Y:S02]  /*0fb0*/  SHF.R.U64 R6, R6, 0x2, R11.reuse ;  /* 0x0000000206067819 */ /* 0x100fe4000000120b */
[----:B------:R-:W-:Y:S02]  /*0fc0*/  ISETP.GT.U32.AND.EX P0, PT, R11, RZ, PT, P0 ;  /* 0x000000ff0b00720c */ /* 0x000fe40003f04100 */
[----:B------:R-:W-:-:S11]  /*0fd0*/  SHF.R.U32.HI R11, RZ, 0x2, R11 ;  /* 0x00000002ff0b7819 */ /* 0x000fd6000001160b */
[----:B------:R-:W-:Y:S05]  /*0fe0*/  @P0 BRA `(.L_x_257) ;  /* 0xfffffff000bc0947 */ /* 0x000fea000383ffff */
.L_x_249:
[----:B------:R-:W-:Y:S05]  /*0ff0*/  BSYNC.RECONVERGENT B0 ;  /* 0x0000000000007941 */ /* 0x000fea0003800200 */
.L_x_248:
[----:B------:R-:W-:Y:S01]  /*1000*/  SHF.R.U32.HI R0, RZ, 0x2, R7 ;  /* 0x00000002ff007819 */ /* 0x000fe20000011607 */
[----:B------:R-:W1:Y:S01]  /*1010*/  LDCU.64 UR4, c[0x0][0x398] ;  /* 0x00007300ff0477ac */ /* 0x000e620008000a00 */
[----:B------:R-:W-:Y:S01]  /*1020*/  SHF.R.U32.HI R11, RZ, 0x2, R8 ;  /* 0x00000002ff0b7819 */ /* 0x000fe20000011608 */
[----:B------:R2:W-:Y:S01]  /*1030*/  STG.E.64 desc[UR36][R2.64+0x18], RZ ;  /* 0x000018ff02007986 */ /* 0x0005e2000c101b24 */
[----:B------:R-:W-:Y:S01]  /*1040*/  LOP3.LUT R0, R0, R7, RZ, 0x3c, !PT ;  /* 0x0000000700007212 */ /* 0x000fe200078e3cff */
[----:B0-----:R-:W-:Y:S01]  /*1050*/  IMAD.SHL.U32 R7, R5, 0x10, RZ ;  /* 0x0000001005077824 */ /* 0x001fe200078e00ff */
[----:B------:R-:W-:Y:S01]  /*1060*/  LOP3.LUT R14, R11, R8, RZ, 0x3c, !PT ;  /* 0x000000080b0e7212 */ /* 0x000fe200078e3cff */
[----:B------:R-:W0:Y:S01]  /*1070*/  LDCU UR8, c[0x0][0x3a0] ;  /* 0x00007400ff0877ac */ /* 0x000e220008000800 */
[----:B------:R-:W-:Y:S01]  /*1080*/  SHF.R.U32.HI R22, RZ, 0x2, R9 ;  /* 0x00000002ff167819 */ /* 0x000fe20000011609 */
[----:B------:R-:W-:Y:S01]  /*1090*/  IMAD.SHL.U32 R6, R0, 0x2, RZ ;  /* 0x0000000200067824 */ /* 0x000fe200078e00ff */
[----:B------:R2:W-:Y:S01]  /*10a0*/  STG.E desc[UR36][R2.64+0x20], RZ ;  /* 0x000020ff02007986 */ /* 0x0005e2000c101924 */
[----:B------:R-:W-:Y:S01]  /*10b0*/  IMAD.SHL.U32 R18, R14, 0x2, RZ ;  /* 0x000000020e127824 */ /* 0x000fe200078e00ff */
[----:B------:R-:W-:Y:S01]  /*10c0*/  LOP3.LUT R9, R22, R9, RZ, 0x3c, !PT ;  /* 0x0000000916097212 */ /* 0x000fe200078e3cff */
[----:B------:R-:W-:Y:S01]  /*10d0*/  UMOV UR6, 0xe7210be9 ;  /* 0xe7210be900067882 */ /* 0x000fe20000000000 */
[----:B------:R-:W-:Y:S01]  /*10e0*/  LOP3.LUT R0, R0, R6, R7, 0x96, !PT ;  /* 0x0000000600007212 */ /* 0x000fe200078e9607 */
[----:B------:R-:W-:Y:S01]  /*10f0*/  VIADD R6, R10, 0x64f0c9 ;  /* 0x0064f0c90a067836 */ /* 0x000fe20000000000 */
[----:B------:R-:W-:Y:S01]  /*1100*/  UMOV UR7, 0x3feffffd ;  /* 0x3feffffd00077882 */ /* 0x000fe20000000000 */
[----:B------:R-:W-:Y:S01]  /*1110*/  IMAD.SHL.U32 R24, R9, 0x2, RZ ;  /* 0x0000000209187824 */ /* 0x000fe200078e00ff */
[----:B------:R-:W-:Y:S01]  /*1120*/  LOP3.LUT R7, R0, R5, RZ, 0x3c, !PT ;  /* 0x0000000500077212 */ /* 0x000fe200078e3cff */
[----:B-1----:R-:W1:Y:S01]  /*1130*/  I2F.F64 R12, UR4 ;  /* 0x00000004000c7d12 */ /* 0x002e620008201c00 */
[----:B------:R-:W-:Y:S01]  /*1140*/  IMAD.MOV.U32 R0, RZ, RZ, 0x2f800000 ;  /* 0x2f800000ff007424 */ /* 0x000fe200078e00ff */
[----:B------:R2:W-:Y:S01]  /*1150*/  STG.E.64 desc[UR36][R2.64+0x28], RZ ;  /* 0x000028ff02007986 */ /* 0x0005e2000c101b24 */
[----:B------:R-:W-:Y:S01]  /*1160*/  IADD3 R8, PT, PT, R6, 0x587c5, R7 ;  /* 0x000587c506087810 */ /* 0x000fe20007ffe007 */
[----:B------:R-:W-:Y:S01]  /*1170*/  IMAD.SHL.U32 R15, R7, 0x10, RZ ;  /* 0x00000010070f7824 */ /* 0x000fe200078e00ff */
[----:B------:R-:W-:Y:S01]  /*1180*/  BSSY.RECONVERGENT B6, `(.L_x_258) ;  /* 0x0000034000067945 */ /* 0x000fe20003800200 */
[----:B------:R-:W-:Y:S01]  /*1190*/  VIADD R10, R10, 0x758818 ;  /* 0x007588180a0a7836 */ /* 0x000fe20000000000 */
[----:B------:R-:W-:Y:S01]  /*11a0*/  I2FP.F32.U32 R11, R8 ;  /* 0x00000008000b7245 */ /* 0x000fe20000201000 */
[----:B------:R-:W3:Y:S01]  /*11b0*/  I2F.F64 R20, UR5 ;  /* 0x0000000500147d12 */ /* 0x000ee20008201c00 */
[----:B------:R-:W-:-:S03]  /*11c0*/  LOP3.LUT R8, R14, R18, R15, 0x96, !PT ;  /* 0x000000120e087212 */ /* 0x000fc600078e960f */
[----:B------:R-:W-:Y:S01]  /*11d0*/  FFMA R11, R11, R0, 1.1641532182693481445e-10 ;  /* 0x2f0000000b0b7423 */ /* 0x000fe20000000000 */
[----:B------:R-:W-:Y:S01]  /*11e0*/  LOP3.LUT R8, R8, R7, RZ, 0x3c, !PT ;  /* 0x0000000708087212 */ /* 0x000fe200078e3cff */
[----:B-1----:R-:W-:Y:S02]  /*11f0*/  DADD R14, R12, -1 ;  /* 0xbff000000c0e7429 */ /* 0x002fe40000000000 */
[----:B------:R1:W4:Y:S01]  /*1200*/  F2F.F64.F32 R18, R11 ;  /* 0x0000000b00127310 */ /* 0x0003220000201800 */
[----:B------:R-:W-:Y:S01]  /*1210*/  IADD3 R6, PT, PT, R6, 0xb0f8a, R8 ;  /* 0x000b0f8a06067810 */ /* 0x000fe20007ffe008 */
[----:B------:R-:W-:-:S03]  /*1220*/  IMAD.SHL.U32 R22, R8, 0x10, RZ ;  /* 0x0000001008167824 */ /* 0x000fc600078e00ff */
[----:B------:R-:W-:Y:S02]  /*1230*/  I2FP.F32.U32 R23, R6 ;  /* 0x0000000600177245 */ /* 0x000fe40000201000 */
[----:B------:R-:W-:Y:S01]  /*1240*/  LOP3.LUT R9, R9, R24, R22, 0x96, !PT ;  /* 0x0000001809097212 */ /* 0x000fe200078e9616 */
[----:B0-----:R-:W0:Y:S01]  /*1250*/  I2F.F64 R12, UR8 ;  /* 0x00000008000c7d12 */ /* 0x001e220008201c00 */
[----:B------:R-:W-:Y:S01]  /*1260*/  DADD R14, R14, UR6 ;  /* 0x000000060e0e7e29 */ /* 0x000fe20008000000 */
[----:B------:R-:W-:Y:S01]  /*1270*/  FFMA R6, R23, R0, 1.1641532182693481445e-10 ;  /* 0x2f00000017067423 */ /* 0x000fe20000000000 */
[----:B------:R-:W-:Y:S01]  /*1280*/  LOP3.LUT R9, R9, R8, RZ, 0x3c, !PT ;  /* 0x0000000809097212 */ /* 0x000fe200078e3cff */
[----:B---3--:R-:W-:-:S04]  /*1290*/  DADD R22, R20, -1 ;  /* 0xbff0000014167429 */ /* 0x008fc80000000000 */
[----:B-1----:R-:W-:Y:S01]  /*12a0*/  IMAD.IADD R11, R9, 0x1, R10 ;  /* 0x00000001090b7824 */ /* 0x002fe200078e020a */
[----:B----4-:R-:W-:Y:S01]  /*12b0*/  DMUL R24, R18, R14 ;  /* 0x0000000e12187228 */ /* 0x010fe20000000000 */
[----:B------:R1:W3:Y:S01]  /*12c0*/  F2F.F64.F32 R20, R6 ;  /* 0x0000000600147310 */ /* 0x0002e20000201800 */
[----:B------:R2:W-:Y:S01]  /*12d0*/  STG.E.64 desc[UR36][R2.64+0x10], R8 ;  /* 0x0000100802007986 */ /* 0x0005e2000c101b24 */
[----:B------:R-:W-:Y:S01]  /*12e0*/  DADD R22, R22, UR6 ;  /* 0x0000000616167e29 */ /* 0x000fe20008000000 */
[----:B------:R-:W-:Y:S01]  /*12f0*/  I2FP.F32.U32 R11, R11 ;  /* 0x0000000b000b7245 */ /* 0x000fe20000201000 */
[----:B0-----:R-:W-:-:S04]  /*1300*/  DADD R14, R12, -1 ;  /* 0xbff000000c0e7429 */ /* 0x001fc80000000000 */
[----:B------:R-:W-:Y:S01]  /*1310*/  FFMA R0, R11, R0, 1.1641532182693481445e-10 ;  /* 0x2f0000000b007423 */ /* 0x000fe20000000000 */
[----:B------:R-:W-:Y:S01]  /*1320*/  F2F.F32.F64 R18, R24 ;  /* 0x0000001800127310 */ /* 0x000fe20000301000 */
[----:B------:R-:W-:Y:S02]  /*1330*/  IMAD.MOV.U32 R11, RZ, RZ, R4 ;  /* 0x000000ffff0b7224 */ /* 0x000fe400078e0004 */
[----:B-1----:R-:W-:Y:S01]  /*1340*/  IMAD.MOV.U32 R6, RZ, RZ, R5 ;  /* 0x000000ffff067224 */ /* 0x002fe200078e0005 */
[----:B------:R-:W-:Y:S02]  /*1350*/  DADD R14, R14, UR6 ;  /* 0x000000060e0e7e29 */ /* 0x000fe40008000000 */
[----:B---3--:R-:W-:Y:S01]  /*1360*/  DMUL R20, R20, R22 ;  /* 0x0000001614147228 */ /* 0x008fe20000000000 */
[----:B------:R2:W-:Y:S01]  /*1370*/  STG.E.64 desc[UR36][R2.64], R10 ;  /* 0x0000000a02007986 */ /* 0x0005e2000c101b24 */
[----:B------:R-:W0:Y:S03]  /*1380*/  F2F.F64.F32 R12, R0 ;  /* 0x00000000000c7310 */ /* 0x000e260000201800 */
[----:B------:R2:W-:Y:S05]  /*1390*/  STG.E.64 desc[UR36][R2.64+0x8], R6 ;  /* 0x0000080602007986 */ /* 0x0005ea000c101b24 */
[----:B------:R-:W1:Y:S01]  /*13a0*/  F2F.F32.F64 R19, R20 ;  /* 0x0000001400137310 */ /* 0x000e620000301000 */
[----:B0-----:R-:W-:-:S07]  /*13b0*/  DMUL R12, R12, R14 ;  /* 0x0000000e0c0c7228 */ /* 0x001fce0000000000 */
[----:B------:R-:W-:Y:S08]  /*13c0*/  F2I.TRUNC.NTZ R18, R18 ;  /* 0x0000001200127305 */ /* 0x000ff0000020f100 */
[----:B-1----:R-:W0:Y:S08]  /*13d0*/  F2I.TRUNC.NTZ R19, R19 ;  /* 0x0000001300137305 */ /* 0x002e30000020f100 */
[----:B------:R-:W1:Y:S01]  /*13e0*/  F2F.F32.F64 R12, R12 ;  /* 0x0000000c000c7310 */ /* 0x000e620000301000 */
[----:B0-----:R-:W-:-:S04]  /*13f0*/  ISETP.GE.AND P0, PT, R19, UR5, PT ;  /* 0x0000000513007c0c */ /* 0x001fc8000bf06270 */
[----:B------:R-:W-:-:S03]  /*1400*/  ISETP.LT.AND P0, PT, R18, UR4, !P0 ;  /* 0x0000000412007c0c */ /* 0x000fc6000c701270 */
[----:B-1----:R-:W0:Y:S02]  /*1410*/  F2I.TRUNC.NTZ R22, R12 ;  /* 0x0000000c00167305 */ /* 0x002e24000020f100 */
[----:B0-----:R-:W-:-:S13]  /*1420*/  ISETP.LT.AND P1, PT, R22, UR8, PT ;  /* 0x0000000816007c0c */ /* 0x001fda000bf21270 */
[----:B--2---:R-:W-:Y:S05]  /*1430*/  @P0 BRA P1, `(.L_x_259) ;  /* 0x0000000000200947 */ /* 0x004fea0000800000 */
        /* <DEDUP_REMOVED lines=8> */
.L_x_259:
[----:B------:R-:W-:Y:S05]  /*14c0*/  BSYNC.RECONVERGENT B6 ;  /* 0x0000000000067941 */ /* 0x000fea0003800200 */
.L_x_258:
[----:B------:R-:W0:Y:S01]  /*14d0*/  LDC.64 R2, c[0x0][0x380] ;  /* 0x0000e000ff027b82 */ /* 0x000e220000000a00 */
[----:B------:R-:W-:Y:S02]  /*14e0*/  IMAD R17, R17, 0xc, RZ ;  /* 0x0000000c11117824 */ /* 0x000fe400078e02ff */
[----:B0-----:R-:W-:-:S04]  /*14f0*/  IMAD.WIDE.U32 R2, R16, 0xc, R2 ;  /* 0x0000000c10027825 */ /* 0x001fc800078e0002 */
[----:B------:R-:W-:-:S05]  /*1500*/  IMAD.IADD R3, R3, 0x1, R17 ;  /* 0x0000000103037824 */ /* 0x000fca00078e0211 */
[----:B------:R-:W-:Y:S04]  /*1510*/  STG.E desc[UR36][R2.64], R18 ;  /* 0x0000001202007986 */ /* 0x000fe8000c101924 */
[----:B------:R-:W-:Y:S04]  /*1520*/  STG.E desc[UR36][R2.64+0x4], R19 ;  /* 0x0000041302007986 */ /* 0x000fe8000c101924 */
[----:B------:R-:W-:Y:S01]  /*1530*/  STG.E desc[UR36][R2.64+0x8], R22 ;  /* 0x0000081602007986 */ /* 0x000fe2000c101924 */
[----:B------:R-:W-:Y:S05]  /*1540*/  EXIT ;  /* 0x000000000000794d */ /* 0x000fea0003800000 */
.L_x_260:
        /* <DEDUP_REMOVED lines=11> */
.L_x_276:


//--------------------- .text._Z22insertPointCloudKernelPbP5Pointiiii --------------------------
	.section	.text._Z22insertPointCloudKernelPbP5Pointiiii,"ax",@progbits
	.align	128
        .global         _Z22insertPointCloudKernelPbP5Pointiiii
        .type           _Z22insertPointCloudKernelPbP5Pointiiii,@function
        .size           _Z22insertPointCloudKernelPbP5Pointiiii,(.L_x_277 - _Z22insertPointCloudKernelPbP5Pointiiii)
        .other          _Z22insertPointCloudKernelPbP5Pointiiii,@"STO_CUDA_ENTRY STV_DEFAULT"
_Z22insertPointCloudKernelPbP5Pointiiii:
.text._Z22insertPointCloudKernelPbP5Pointiiii:
[----:B------:R-:W0:Y:S01]  /*0000*/  LDC R1, c[0x0][0x37c] ;  /* 0x0000df00ff017b82 */ /* 0x000e220000000800 */
[----:B------:R-:W1:Y:S01]  /*0010*/  S2R R0, SR_TID.X ;  /* 0x0000000000007919 */ /* 0x000e620000002100 */
[----:B------:R-:W2:Y:S06]  /*0020*/  LDCU UR5, c[0x0][0x2fc] ;  /* 0x00005f80ff0577ac */ /* 0x000eac0008000800 */
[----:B------:R-:W1:Y:S01]  /*0030*/  S2UR UR6, SR_CTAID.X ;  /* 0x00000000000679c3 */ /* 0x000e620000002500 */
[----:B0-----:R-:W-:Y:S01]  /*0040*/  VIADD R1, R1, 0xfffffff0 ;  /* 0xfffffff001017836 */ /* 0x001fe20000000000 */
[----:B------:R-:W0:Y:S06]  /*0050*/  LDCU UR4, c[0x0][0x2f8] ;  /* 0x00005f00ff0477ac */ /* 0x000e2c0008000800 */
[----:B------:R-:W1:Y:S08]  /*0060*/  LDC R17, c[0x0][0x360] ;  /* 0x0000d800ff117b82 */ /* 0x000e700000000800 */
[----:B------:R-:W3:Y:S01]  /*0070*/  LDC R10, c[0x0][0x390] ;  /* 0x0000e400ff0a7b82 */ /* 0x000ee20000000800 */
[----:B0-----:R-:W-:-:S05]  /*0080*/  IADD3 R16, P1, PT, R1, UR4, RZ ;  /* 0x0000000401107c10 */ /* 0x001fca000ff3e0ff */
[----:B--2---:R-:W-:Y:S02]  /*0090*/  IMAD.X R2, RZ, RZ, UR5, P1 ;  /* 0x00000005ff027e24 */ /* 0x004fe400088e06ff */
[----:B-1----:R-:W-:-:S05]  /*00a0*/  IMAD R17, R17, UR6, R0 ;  /* 0x0000000611117c24 */ /* 0x002fca000f8e0200 */
[----:B---3--:R-:W-:-:S13]  /*00b0*/  ISETP.GE.AND P0, PT, R17, R10, PT ;  /* 0x0000000a1100720c */ /* 0x008fda0003f06270 */
[----:B------:R-:W-:Y:S05]  /*00c0*/  @P0 EXIT ;  /* 0x000000000000094d */ /* 0x000fea0003800000 */
[----:B------:R-:W-:Y:S01]  /*00d0*/  ISETP.NE.AND P0, PT, R17, RZ, PT ;  /* 0x000000ff1100720c */ /* 0x000fe20003f05270 */
[----:B------:R-:W0:Y:S01]  /*00e0*/  LDCU.64 UR36, c[0x0][0x358] ;  /* 0x00006b00ff2477ac */ /* 0x000e220008000a00 */
[----:B------:R-:W-:Y:S11]  /*00f0*/  BSSY.RECONVERGENT B6, `(.L_x_261) ;  /* 0x000000c000067945 */ /* 0x000ff60003800200 */
[----:B------:R-:W-:Y:S05]  /*0100*/  @P0 BRA `(.L_x_262) ;  /* 0x0000000000280947 */ /* 0x000fea0003800000 */
        /* <DEDUP_REMOVED lines=10> */
.L_x_262:
[----:B0-----:R-:W-:Y:S05]  /*01b0*/  BSYNC.RECONVERGENT B6 ;  /* 0x0000000000067941 */ /* 0x001fea0003800200 */
.L_x_261:
[----:B------:R-:W0:Y:S08]  /*01c0*/  LDC.64 R4, c[0x0][0x388] ;  /* 0x0000e200ff047b82 */ /* 0x000e300000000a00 */
[----:B------:R-:W1:Y:S08]  /*01d0*/  LDC.64 R6, c[0x0][0x398] ;  /* 0x0000e600ff067b82 */ /* 0x000e700000000a00 */
[----:B------:R-:W2:Y:S01]  /*01e0*/  LDC R3, c[0x0][0x394] ;  /* 0x0000e500ff037b82 */ /* 0x000ea20000000800 */
[----:B0-----:R-:W-:-:S05]  /*01f0*/  IMAD.WIDE R4, R17, 0xc, R4 ;  /* 0x0000000c11047825 */ /* 0x001fca00078e0204 */
[----:B------:R-:W1:Y:S04]  /*0200*/  LDG.E R9, desc[UR36][R4.64+0x4] ;  /* 0x0000042404097981 */ /* 0x000e68000c1e1900 */
[----:B------:R-:W2:Y:S04]  /*0210*/  LDG.E R8, desc[UR36][R4.64] ;  /* 0x0000002404087981 */ /* 0x000ea8000c1e1900 */
[----:B------:R-:W3:Y:S01]  /*0220*/  LDG.E R0, desc[UR36][R4.64+0x8] ;  /* 0x0000082404007981 */ /* 0x000ee2000c1e1900 */
[----:B-1----:R-:W-:-:S04]  /*0230*/  ISETP.GE.AND P0, PT, R9, R6, PT ;  /* 0x000000060900720c */ /* 0x002fc80003f06270 */
[----:B--2---:R-:W-:-:S04]  /*0240*/  ISETP.GE.OR P0, PT, R8, R3, P0 ;  /* 0x000000030800720c */ /* 0x004fc80000706670 */
[----:B---3--:R-:W-:-:S13]  /*0250*/  ISETP.GE.OR P0, PT, R0, R7, P0 ;  /* 0x000000070000720c */ /* 0x008fda0000706670 */
[----:B------:R-:W-:Y:S05]  /*0260*/  @P0 BRA `(.L_x_263) ;  /* 0x0000000000240947 */ /* 0x000fea0003800000 */
[----:B------:R-:W0:Y:S01]  /*0270*/  LDCU.64 UR4, c[0x0][0x380] ;  /* 0x00007000ff0477ac */ /* 0x000e220008000a00 */
[----:B------:R-:W-:Y:S02]  /*0280*/  IMAD R0, R0, R3, R8 ;  /* 0x0000000300007224 */ /* 0x000fe400078e0208 */
[----:B------:R-:W-:Y:S02]  /*0290*/  IMAD.MOV.U32 R4, RZ, RZ, 0x1 ;  /* 0x00000001ff047424 */ /* 0x000fe400078e00ff */
[----:B------:R-:W-:-:S05]  /*02a0*/  IMAD R0, R0, R6, R9 ;  /* 0x0000000600007224 */ /* 0x000fca00078e0209 */
[----:B0-----:R-:W-:-:S04]  /*02b0*/  IADD3 R2, P0, PT, R0, UR4, RZ ;  /* 0x0000000400027c10 */ /* 0x001fc8000ff1e0ff */
[----:B------:R-:W-:Y:S02]  /*02c0*/  LEA.HI.X.SX32 R3, R0, UR5, 0x1, P0 ;  /* 0x0000000500037c11 */ /* 0x000fe400080f0eff */
[----:B------:R-:W-:-:S05]  /*02d0*/  PRMT R0, R4, 0x7610, R0 ;  /* 0x0000761004007816 */ /* 0x000fca0000000000 */
[----:B------:R-:W-:Y:S01]  /*02e0*/  STG.E.U8 desc[UR36][R2.64], R0 ;  /* 0x0000000002007986 */ /* 0x000fe2000c101124 */
[----:B------:R-:W-:Y:S05]  /*02f0*/  EXIT ;  /* 0x000000000000794d */ /* 0x000fea0003800000 */
.L_x_263:
[----:B------:R-:W-:Y:S01]  /*0300*/  MOV R3, 0x0 ;  /* 0x0000000000037802 */ /* 0x000fe20000000f00 */
[----:B------:R0:W-:Y:S01]  /*0310*/  STL.64 [R1], R8 ;  /* 0x0000000801007387 */ /* 0x0001e20000100a00 */
[----:B------:R-:W1:Y:S01]  /*0320*/  LDCU.64 UR4, c[0x4][0x60] ;  /* 0x01000c00ff0477ac */ /* 0x000e620008000a00 */
[----:B------:R-:W-:Y:S01]  /*0330*/  MOV R6, R16 ;  /* 0x0000001000067202 */ /* 0x000fe20000000f00 */
[----:B------:R0:W2:Y:S01]  /*0340*/  LDC.64 R10, c[0x4][R3] ;  /* 0x01000000030a7b82 */ /* 0x0000a20000000a00 */
[----:B------:R0:W-:Y:S01]  /*0350*/  STL [R1+0x8], R0 ;  /* 0x0000080001007387 */ /* 0x0001e20000100800 */
[----:B------:R-:W-:Y:S02]  /*0360*/  IMAD.MOV.U32 R7, RZ, RZ, R2 ;  /* 0x000000ffff077224 */ /* 0x000fe400078e0002 */
[----:B-1----:R-:W-:Y:S02]  /*0370*/  IMAD.U32 R4, RZ, RZ, UR4 ;  /* 0x00000004ff047e24 */ /* 0x002fe4000f8e00ff */
[----:B0-----:R-:W-:-:S07]  /*0380*/  IMAD.U32 R5, RZ, RZ, UR5 ;  /* 0x00000005ff057e24 */ /* 0x001fce000f8e00ff */
[----:B------:R-:W-:-:S07]  /*0390*/  LEPC R20, `(.L_x_264) ;  /* 0x000000001014794e */ /* 0x000fce0000000000 */
[----:B--2---:R-:W-:Y:S05]  /*03a0*/  CALL.ABS.NOINC R10 ;  /* 0x000000000a007343 */ /* 0x004fea0003c00000 */
.L_x_264:
[----:B------:R-:W-:Y:S05]  /*03b0*/  EXIT ;  /* 0x000000000000794d */ /* 0x000fea0003800000 */
.L_x_265:
        /* <DEDUP_REMOVED lines=12> */
.L_x_277:


//--------------------- .text._Z14insertPtKernelPbi --------------------------
	.section	.text._Z14insertPtKernelPbi,"ax",@progbits
	.align	128
        .global         _Z14insertPtKernelPbi
        .type           _Z14insertPtKernelPbi,@function
        .size           _Z14insertPtKernelPbi,(.L_x_278 - _Z14insertPtKernelPbi)
        .other          _Z14insertPtKernelPbi,@"STO_CUDA_ENTRY STV_DEFAULT"
_Z14insertPtKernelPbi:
.text._Z14insertPtKernelPbi:
[----:B------:R-:W0:Y:S08]  /*0000*/  LDC R1, c[0x0][0x37c] ;  /* 0x0000df00ff017b82 */ /* 0x000e300000000800 */
[----:B------:R-:W1:Y:S01]  /*0010*/  LDC R10, c[0x0][0x388] ;  /* 0x0000e200ff0a7b82 */ /* 0x000e620000000800 */
[----:B------:R-:W2:Y:S01]  /*0020*/  LDCU.64 UR4, c[0x0][0x358] ;  /* 0x00006b00ff0477ac */ /* 0x000ea20008000a00 */
[----:B------:R-:W-:Y:S01]  /*0030*/  IMAD.MOV.U32 R3, RZ, RZ, 0x1 ;  /* 0x00000001ff037424 */ /* 0x000fe200078e00ff */
[----:B------:R-:W-:Y:S01]  /*0040*/  MOV R0, 0x0 ;  /* 0x0000000000007802 */ /* 0x000fe20000000f00 */
[----:B0-----:R-:W-:Y:S01]  /*0050*/  VIADD R1, R1, 0xfffffff8 ;  /* 0xfffffff801017836 */ /* 0x001fe20000000000 */
[----:B------:R-:W0:Y:S03]  /*0060*/  LDCU UR6, c[0x0][0x2f8] ;  /* 0x00005f00ff0677ac */ /* 0x000e260008000800 */
[----:B------:R-:W3:Y:S01]  /*0070*/  LDC.64 R8, c[0x0][0x380] ;  /* 0x0000e000ff087b82 */ /* 0x000ee20000000a00 */
[----:B------:R-:W4:Y:S01]  /*0080*/  LDCU.64 UR8, c[0x4][0x50] ;  /* 0x01000a00ff0877ac */ /* 0x000f220008000a00 */
[----:B-1----:R-:W-:Y:S01]  /*0090*/  STL [R1], R10 ;  /* 0x0000000a01007387 */ /* 0x002fe20000100800 */
[----:B----4-:R-:W-:-:S02]  /*00a0*/  IMAD.U32 R4, RZ, RZ, UR8 ;  /* 0x00000008ff047e24 */ /* 0x010fc4000f8e00ff */
[----:B------:R-:W-:Y:S01]  /*00b0*/  IMAD.U32 R5, RZ, RZ, UR9 ;  /* 0x00000009ff057e24 */ /* 0x000fe2000f8e00ff */
[----:B---3--:R-:W-:-:S04]  /*00c0*/  IADD3 R8, P0, PT, R10, R8, RZ ;  /* 0x000000080a087210 */ /* 0x008fc80007f1e0ff */
[----:B------:R-:W-:Y:S02]  /*00d0*/  LEA.HI.X.SX32 R9, R10, R9, 0x1, P0 ;  /* 0x000000090a097211 */ /* 0x000fe400000f0eff */
[----:B0-----:R-:W-:-:S03]  /*00e0*/  IADD3 R6, P0, PT, R1, UR6, RZ ;  /* 0x0000000601067c10 */ /* 0x001fc6000ff1e0ff */
[----:B--2---:R0:W-:Y:S01]  /*00f0*/  STG.E.U8 desc[UR4][R8.64], R3 ;  /* 0x0000000308007986 */ /* 0x0041e2000c101104 */
[----:B------:R-:W1:Y:S01]  /*0100*/  LDCU UR4, c[0x0][0x2fc] ;  /* 0x00005f80ff0477ac */ /* 0x000e620008000800 */
[----:B0-----:R0:W2:Y:S01]  /*0110*/  LDC.64 R2, c[0x4][R0] ;  /* 0x0100000000027b82 */ /* 0x0010a20000000a00 */
[----:B-1----:R-:W-:-:S07]  /*0120*/  IMAD.X R7, RZ, RZ, UR4, P0 ;  /* 0x00000004ff077e24 */ /* 0x002fce00080e06ff */
[----:B------:R-:W-:-:S07]  /*0130*/  LEPC R20, `(.L_x_266) ;  /* 0x000000001014794e */ /* 0x000fce0000000000 */
[----:B0-2---:R-:W-:Y:S05]  /*0140*/  CALL.ABS.NOINC R2 ;  /* 0x0000000002007343 */ /* 0x005fea0003c00000 */
.L_x_266:
[----:B------:R-:W-:Y:S05]  /*0150*/  EXIT ;  /* 0x000000000000794d */ /* 0x000fea0003800000 */
.L_x_267:
        /* <DEDUP_REMOVED lines=10> */
.L_x_278:


//--------------------- .text._Z14initGridKernelPbi --------------------------
	.section	.text._Z14initGridKernelPbi,"ax",@progbits
	.align	128
        .global         _Z14initGridKernelPbi
        .type           _Z14initGridKernelPbi,@function
        .size           _Z14initGridKernelPbi,(.L_x_279 - _Z14initGridKernelPbi)
        .other          _Z14initGridKernelPbi,@"STO_CUDA_ENTRY STV_DEFAULT"
_Z14initGridKernelPbi:
.text._Z14initGridKernelPbi:
[----:B------:R-:W0:Y:S01]  /*0000*/  LDC R1, c[0x0][0x37c] ;  /* 0x0000df00ff017b82 */ /* 0x000e220000000800 */
[----:B------:R-:W1:Y:S07]  /*0010*/  S2R R3, SR_TID.X ;  /* 0x0000000000037919 */ /* 0x000e6e0000002100 */
[----:B------:R-:W1:Y:S01]  /*0020*/  S2UR UR5, SR_CTAID.X ;  /* 0x00000000000579c3 */ /* 0x000e620000002500 */
[----:B------:R-:W2:Y:S01]  /*0030*/  LDCU UR4, c[0x0][0x388] ;  /* 0x00007100ff0477ac */ /* 0x000ea20008000800 */
[----:B------:R-:W-:Y:S06]  /*0040*/  BSSY.RECONVERGENT B6, `(.L_x_268) ;  /* 0x000000e000067945 */ /* 0x000fec0003800200 */
[----:B------:R-:W1:Y:S01]  /*0050*/  LDC R16, c[0x0][0x360] ;  /* 0x0000d800ff107b82 */ /* 0x000e620000000800 */
[----:B--2---:R-:W-:Y:S01]  /*0060*/  UIADD3 UR4, UPT, UPT, UR4, -0x1, URZ ;  /* 0xffffffff04047890 */ /* 0x004fe2000fffe0ff */
[----:B-1----:R-:W-:-:S05]  /*0070*/  IMAD R16, R16, UR5, R3 ;  /* 0x0000000510107c24 */ /* 0x002fca000f8e0203 */
[----:B------:R-:W-:-:S13]  /*0080*/  ISETP.NE.AND P0, PT, R16, UR4, PT ;  /* 0x0000000410007c0c */ /* 0x000fda000bf05270 */
[----:B0-----:R-:W-:Y:S05]  /*0090*/  @P0 BRA `(.L_x_269) ;  /* 0x0000000000200947 */ /* 0x001fea0003800000 */
        /* <DEDUP_REMOVED lines=8> */
.L_x_269:
[----:B------:R-:W-:Y:S05]  /*0120*/  BSYNC.RECONVERGENT B6 ;  /* 0x0000000000067941 */ /* 0x000fea0003800200 */
.L_x_268:
[----:B------:R-:W0:Y:S02]  /*0130*/  LDCU UR4, c[0x0][0x388] ;  /* 0x00007100ff0477ac */ /* 0x000e240008000800 */
[----:B0-----:R-:W-:-:S13]  /*0140*/  ISETP.GE.AND P0, PT, R16, UR4, PT ;  /* 0x0000000410007c0c */ /* 0x001fda000bf06270 */
[----:B------:R-:W-:Y:S05]  /*0150*/  @P0 EXIT ;  /* 0x000000000000094d */ /* 0x000fea0003800000 */
[----:B------:R-:W0:Y:S01]  /*0160*/  LDCU.64 UR6, c[0x0][0x380] ;  /* 0x00007000ff0677ac */ /* 0x000e220008000a00 */
[----:B------:R-:W1:Y:S01]  /*0170*/  LDCU.64 UR4, c[0x0][0x358] ;  /* 0x00006b00ff0477ac */ /* 0x000e620008000a00 */
[----:B0-----:R-:W-:-:S04]  /*0180*/  IADD3 R2, P0, PT, R16, UR6, RZ ;  /* 0x0000000610027c10 */ /* 0x001fc8000ff1e0ff */
[----:B------:R-:W-:-:S05]  /*0190*/  LEA.HI.X.SX32 R3, R16, UR7, 0x1, P0 ;  /* 0x0000000710037c11 */ /* 0x000fca00080f0eff */
[----:B-1----:R-:W-:Y:S01]  /*01a0*/  STG.E.U8 desc[UR4][R2.64], RZ ;  /* 0x000000ff02007986 */ /* 0x002fe2000c101104 */
[----:B------:R-:W-:Y:S05]  /*01b0*/  EXIT ;  /* 0x000000000000794d */ /* 0x000fea0003800000 */
.L_x_270:
        /* <DEDUP_REMOVED lines=12> */
.L_x_279:


//--------------------- .nv.global.init           --------------------------
	.section	.nv.global.init,"aw",@progbits
	.align	4
.nv.global.init:
	.type		mrg32k3aM1SubSeq,@object
	.size		mrg32k3aM1SubSeq,(mrg32k3aM2SubSeq - mrg32k3aM1SubSeq)
mrg32k3aM1SubSeq:
        /*0000*/ 	.byte	0x0b, 0xcc, 0xee, 0x04, 0x73, 0x29, 0x8b, 0x6f, 0xf6, 0x53, 0x03, 0xf6, 0x23, 0xf6, 0xea, 0xda
        /* <DEDUP_REMOVED lines=125> */
	.type		mrg32k3aM2SubSeq,@object
	.size		mrg32k3aM2SubSeq,(mrg32k3aM1 - mrg32k3aM2SubSeq)
mrg32k3aM2SubSeq:
        /* <DEDUP_REMOVED lines=126> */
	.type		mrg32k3aM1,@object
	.size		mrg32k3aM1,(mrg32k3aM1Seq - mrg32k3aM1)
mrg32k3aM1:
        /* <DEDUP_REMOVED lines=144> */
	.type		mrg32k3aM1Seq,@object
	.size		mrg32k3aM1Seq,(mrg32k3aM2 - mrg32k3aM1Seq)
mrg32k3aM1Seq:
        /* <DEDUP_REMOVED lines=144> */
	.type		mrg32k3aM2,@object
	.size		mrg32k3aM2,(mrg32k3aM2Seq - mrg32k3aM2)
mrg32k3aM2:
        /* <DEDUP_REMOVED lines=144> */
	.type		mrg32k3aM2Seq,@object
	.size		mrg32k3aM2Seq,(precalc_xorwow_matrix - mrg32k3aM2Seq)
mrg32k3aM2Seq:
        /* <DEDUP_REMOVED lines=144> */
	.type		precalc_xorwow_matrix,@object
	.size		precalc_xorwow_matrix,(precalc_xorwow_offset_matrix - precalc_xorwow_matrix)
precalc_xorwow_matrix:
        /* <DEDUP_REMOVED lines=6400> */
	.type		precalc_xorwow_offset_matrix,@object
	.size		precalc_xorwow_offset_matrix,($str$12 - precalc_xorwow_offset_matrix)
precalc_xorwow_offset_matrix:
        /* <DEDUP_REMOVED lines=6400> */
	.type		$str$12,@object
	.size		$str$12,($str$16 - $str$12)
$str$12:
        /*353c0*/ 	.byte	0x0a, 0x00
	.type		$str$16,@object
	.size		$str$16,($str$11 - $str$16)
$str$16:
        /*353c2*/ 	.byte	0x25, 0x64, 0x00
	.type		$str$11,@object
	.size		$str$11,($str$15 - $str$11)
$str$11:
        /*353c5*/ 	.byte	0x25, 0x64, 0x20, 0x7c, 0x20, 0x00
	.type		$str$15,@object
	.size		$str$15,($str$2 - $str$15)
$str$15:
        /*353cb*/ 	.byte	0x4c, 0x61, 0x79, 0x65, 0x72, 0x20, 0x25, 0x64, 0x0a, 0x00
	.type		$str$2,@object
	.size		$str$2,($str$7 - $str$2)
$str$2:
        /*353d5*/ 	.byte	0x4c, 0x65, 0x6e, 0x67, 0x74, 0x68, 0x3a, 0x20, 0x25, 0x64, 0x0a, 0x00
	.type		$str$7,@object
	.size		$str$7,($str$13 - $str$7)
$str$7:
        /*353e1*/ 	.byte	0x43, 0x68, 0x65, 0x63, 0x6b, 0x20, 0x46, 0x61, 0x69, 0x6c, 0x65, 0x64, 0x20, 0x20, 0x00
	.type		$str$13,@object
	.size		$str$13,($str$17 - $str$13)
$str$13:
        /*353f0*/ 	.byte	0x45, 0x52, 0x52, 0x4f, 0x52, 0x21, 0x20, 0x45, 0x6d, 0x70, 0x74, 0x79, 0x20, 0x6d, 0x61, 0x74
        /*35400*/ 	.byte	0x72, 0x69, 0x78, 0x0a, 0x00
	.type		$str$17,@object
	.size		$str$17,($str$6 - $str$17)
$str$17:
        /*35405*/ 	.byte	0x50, 0x6f, 0x69, 0x6e, 0x74, 0x20, 0x25, 0x64, 0x3a, 0x20, 0x28, 0x25, 0x64, 0x2c, 0x25, 0x64
        /*35415*/ 	.byte	0x2c, 0x25, 0x64, 0x29, 0x0a, 0x00
	.type		$str$6,@object
	.size		$str$6,($str$1 - $str$6)
$str$6:
        /*3541b*/ 	.byte	0x63, 0x68, 0x65, 0x63, 0x6b, 0x69, 0x6e, 0x67, 0x20, 0x67, 0x72, 0x69, 0x64, 0x20, 0x69, 0x6e
        /*3542b*/ 	.byte	0x20, 0x6b, 0x65, 0x72, 0x6e, 0x65, 0x6c, 0x0a, 0x00
	.type		$str$1,@object
	.size		$str$1,($str$14 - $str$1)
$str$1:
        /*35434*/ 	.byte	0x69, 0x6e, 0x73, 0x65, 0x72, 0x74, 0x65, 0x64, 0x20, 0x70, 0x6f, 0x69, 0x6e, 0x74, 0x20, 0x61
        /*35444*/ 	.byte	0x74, 0x20, 0x69, 0x64, 0x78, 0x20, 0x25, 0x64, 0x0a, 0x00
	.type		$str$14,@object
	.size		$str$14,($str$8 - $str$14)
$str$14:
        /*3544e*/ 	.byte	0x0a, 0x0a, 0x33, 0x44, 0x20, 0x4d, 0x61, 0x74, 0x72, 0x69, 0x78, 0x20, 0x4f, 0x75, 0x74, 0x70
        /*3545e*/ 	.byte	0x75, 0x74, 0x20, 0x28, 0x4b, 0x45, 0x52, 0x4e, 0x45, 0x4c, 0x29, 0x0a, 0x00
	.type		$str$8,@object
	.size		$str$8,($str - $str$8)
$str$8:
        /*3546b*/ 	.byte	0x46, 0x6f, 0x75, 0x6e, 0x64, 0x20, 0x64, 0x75, 0x70, 0x6c, 0x69, 0x63, 0x61, 0x74, 0x65, 0x21
        /*3547b*/ 	.byte	0x20, 0x50, 0x6f, 0x69, 0x6e, 0x74, 0x20, 0x69, 0x64, 0x78, 0x20, 0x25, 0x64, 0x0a, 0x00
	.type		$str,@object
	.size		$str,($str$10 - $str)
$str:
        /*3548a*/ 	.byte	0x69, 0x6e, 0x69, 0x74, 0x69, 0x61, 0x6c, 0x69, 0x7a, 0x69, 0x6e, 0x67, 0x20, 0x76, 0x65, 0x63
        /*3549a*/ 	.byte	0x74, 0x6f, 0x72, 0x33, 0x44, 0x20, 0x69, 0x6e, 0x20, 0x6b, 0x65, 0x72, 0x6e, 0x65, 0x6c, 0x0a
        /*354aa*/ 	.byte	0x00
	.type		$str$10,@object
	.size		$str$10,($str$3 - $str$10)
$str$10:
        /*354ab*/ 	.byte	0x4e, 0x4f, 0x20, 0x44, 0x75, 0x70, 0x6c, 0x69, 0x63, 0x61, 0x74, 0x65, 0x73, 0x20, 0x69, 0x6e
        /*354bb*/ 	.byte	0x20, 0x74, 0x68, 0x65, 0x20, 0x70, 0x6f, 0x69, 0x6e, 0x74, 0x63, 0x6c, 0x6f, 0x75, 0x64, 0x0a
        /*354cb*/ 	.byte	0x00
	.type		$str$3,@object
	.size		$str$3,($str$4 - $str$3)
$str$3:
        /*354cc*/ 	.byte	0x50, 0x6f, 0x69, 0x6e, 0x74, 0x20, 0x28, 0x25, 0x64, 0x2c, 0x20, 0x25, 0x64, 0x2c, 0x20, 0x25
        /*354dc*/ 	.byte	0x64, 0x29, 0x20, 0x6f, 0x75, 0x74, 0x20, 0x6f, 0x66, 0x20, 0x62, 0x6f, 0x75, 0x6e, 0x64, 0x21
        /*354ec*/ 	.byte	0x0a, 0x00
	.type		$str$4,@object
	.size		$str$4,($str$9 - $str$4)
$str$4:
        /*354ee*/ 	.byte	0x67, 0x65, 0x6e, 0x65, 0x72, 0x61, 0x74, 0x69, 0x6e, 0x67, 0x20, 0x72, 0x61, 0x6e, 0x64, 0x6f
        /*354fe*/ 	.byte	0x6d, 0x20, 0x70, 0x6f, 0x69, 0x6e, 0x74, 0x63, 0x6c, 0x6f, 0x75, 0x64, 0x20, 0x69, 0x6e, 0x20
        /*3550e*/ 	.byte	0x6b, 0x65, 0x72, 0x6e, 0x65, 0x6c, 0x0a, 0x00
	.type		$str$9,@object
	.size		$str$9,($str$5 - $str$9)
$str$9:
        /*35516*/ 	.byte	0x57, 0x41, 0x52, 0x4e, 0x49, 0x4e, 0x47, 0x21, 0x20, 0x54, 0x68, 0x65, 0x72, 0x65, 0x20, 0x61
        /*35526*/ 	.byte	0x72, 0x65, 0x20, 0x64, 0x75, 0x70, 0x6c, 0x69, 0x63, 0x61, 0x74, 0x65, 0x73, 0x20, 0x69, 0x6e
        /*35536*/ 	.byte	0x20, 0x74, 0x68, 0x65, 0x20, 0x70, 0x6f, 0x69, 0x6e, 0x74, 0x63, 0x6c, 0x6f, 0x75, 0x64, 0x21
        /*35546*/ 	.byte	0x0a, 0x00
	.type		$str$5,@object
	.size		$str$5,(.L_14 - $str$5)
$str$5:
        /*35548*/ 	.byte	0x2a, 0x2a, 0x2a, 0x2a, 0x2a, 0x2a, 0x2a, 0x2a, 0x2a, 0x2a, 0x2a, 0x2a, 0x2a, 0x2a, 0x2a, 0x45
        /*35558*/ 	.byte	0x52, 0x52, 0x4f, 0x52, 0x2c, 0x20, 0x74, 0x68, 0x65, 0x20, 0x67, 0x65, 0x6e, 0x65, 0x72, 0x61
        /*35568*/ 	.byte	0x74, 0x65, 0x64, 0x20, 0x70, 0x6f, 0x69, 0x6e, 0x74, 0x20, 0x64, 0x6f, 0x65, 0x73, 0x6e, 0x27
        /*35578*/ 	.byte	0x74, 0x20, 0x68, 0x61, 0x76, 0x65, 0x20, 0x76, 0x61, 0x6c, 0x69, 0x64, 0x20, 0x63, 0x6f, 0x6f
        /*35588*/ 	.byte	0x72, 0x64, 0x69, 0x6e, 0x61, 0x74, 0x65, 0x73, 0x21, 0x2a, 0x2a, 0x2a, 0x2a, 0x2a, 0x2a, 0x2a
        /*35598*/ 	.byte	0x2a, 0x2a, 0x2a, 0x2a, 0x2a, 0x2a, 0x2a, 0x2a, 0x0a, 0x00
.L_14:


//--------------------- .nv.shared.reserved.0     --------------------------
	.section	.nv.shared.reserved.0,"aw",@nobits
	.weak		__nv_reservedSMEM_offset_0_alias
	.size		__nv_reservedSMEM_offset_0_alias, 0, 64
	.other		__nv_reservedSMEM_offset_0_alias,@"STO_CUDA_RESERVED_SHARED STV_DEFAULT"
__nv_reservedSMEM_offset_0_alias:
	.zero		0
	.zero		64


//--------------------- .nv.constant0._Z13printPcKernelP5Pointi --------------------------
	.section	.nv.constant0._Z13printPcKernelP5Pointi,"a",@progbits
	.sectionflags	@""
	.align	4
.nv.constant0._Z13printPcKernelP5Pointi:
	.zero		908


//--------------------- .nv.constant0._Z15printGridKernelPbiii --------------------------
	.section	.nv.constant0._Z15printGridKernelPbiii,"a",@progbits
	.sectionflags	@""
	.align	4
.nv.constant0._Z15printGridKernelPbiii:
	.zero		916


//--------------------- .nv.constant0._Z21printLinearGridKernelPbi --------------------------
	.section	.nv.constant0._Z21printLinearGridKernelPbi,"a",@progbits
	.sectionflags	@""
	.align	4
.nv.constant0._Z21printLinearGridKernelPbi:
	.zero		908


//--------------------- .nv.constant0._Z21checkDuplicatesKernelP5PointPiiiii --------------------------
	.section	.nv.constant0._Z21checkDuplicatesKernelP5PointPiiiii,"a",@progbits
	.sectionflags	@""
	.align	4
.nv.constant0._Z21checkDuplicatesKernelP5PointPiiiii:
	.zero		928


//--------------------- .nv.constant0._Z15checkGridKernelPbi --------------------------
	.section	.nv.constant0._Z15checkGridKernelPbi,"a",@progbits
	.sectionflags	@""
	.align	4
.nv.constant0._Z15checkGridKernelPbi:
	.zero		908


//--------------------- .nv.constant0._Z22generateRandomPcKernelP5PointiP17curandStateXORWOWiii --------------------------
	.section	.nv.constant0._Z22generateRandomPcKernelP5PointiP17curandStateXORWOWiii,"a",@progbits
	.sectionflags	@""
	.align	4
.nv.constant0._Z22generateRandomPcKernelP5PointiP17curandStateXORWOWiii:
	.zero		932


//--------------------- .nv.constant0._Z22insertPointCloudKernelPbP5Pointiiii --------------------------
	.section	.nv.constant0._Z22insertPointCloudKernelPbP5Pointiiii,"a",@progbits
	.sectionflags	@""
	.align	4
.nv.constant0._Z22insertPointCloudKernelPbP5Pointiiii:
	.zero		928


//--------------------- .nv.constant0._Z14insertPtKernelPbi --------------------------
	.section	.nv.constant0._Z14insertPtKernelPbi,"a",@progbits
	.sectionflags	@""
	.align	4
.nv.constant0._Z14insertPtKernelPbi:
	.zero		908


//--------------------- .nv.constant0._Z14initGridKernelPbi --------------------------
	.section	.nv.constant0._Z14initGridKernelPbi,"a",@progbits
	.sectionflags	@""
	.align	4
.nv.constant0._Z14initGridKernelPbi:
	.zero		908


//--------------------- SYMBOLS --------------------------

	.type		.nv.reservedSmem.offset0,@object
	.size		.nv.reservedSmem.offset0,0x4
	.type		vprintf,@function
